//
// Generated by NVIDIA NVVM Compiler
//
// Compiler Build ID: CL-36424714
// Cuda compilation tools, release 13.0, V13.0.88
// Based on NVVM 20.0.0
//

.version 9.0
.target sm_100
.address_size 64

	// .globl	_Z12setup_kernelP17curandStateXORWOW
.global .align 4 .b8 precalc_xorwow_matrix[102400];
.global .align 4 .b8 precalc_xorwow_offset_matrix[102400];
.global .align 4 .b8 mrg32k3aM1[2304];
.global .align 4 .b8 mrg32k3aM2[2304];
.global .align 4 .b8 mrg32k3aM1SubSeq[2016];
.global .align 4 .b8 mrg32k3aM2SubSeq[2016];
.global .align 4 .b8 mrg32k3aM1Seq[2304];
.global .align 4 .b8 mrg32k3aM2Seq[2304];
.const .align 8 .b8 __cr_lgamma_table[72];
// _ZZ10sampleCUDAPiP17curandStateXORWOWE16num_inside_block has been demoted
// _ZZ12reductionSumPiPfE9reduction has been demoted

.visible .entry _Z12setup_kernelP17curandStateXORWOW(
	.param .u64 .ptr .align 1 _Z12setup_kernelP17curandStateXORWOW_param_0
)
{
	.reg .pred 	%p<24>;
	.reg .b32 	%r<406>;
	.reg .b64 	%rd<18>;

	ld.param.u64 	%rd8, [_Z12setup_kernelP17curandStateXORWOW_param_0];
	cvta.to.global.u64 	%rd9, %rd8;
	mov.u32 	%r182, %tid.x;
	mov.u32 	%r183, %ctaid.x;
	mov.u32 	%r184, %ntid.x;
	mad.lo.s32 	%r185, %r183, %r184, %r182;
	cvt.s64.s32 	%rd17, %r185;
	mul.wide.s32 	%rd10, %r185, 48;
	add.s64 	%rd2, %rd9, %rd10;
	mov.b32 	%r186, 1593684748;
	mov.b32 	%r187, 832094735;
	st.global.v2.u32 	[%rd2], {%r187, %r186};
	mov.b32 	%r188, -123459836;
	mov.b32 	%r189, 1111207954;
	st.global.v2.u32 	[%rd2+8], {%r189, %r188};
	mov.b32 	%r190, 1476011280;
	mov.b32 	%r191, -589760388;
	st.global.v2.u32 	[%rd2+16], {%r191, %r190};
	setp.eq.s32 	%p1, %r185, 0;
	@%p1 bra 	$L__BB0_42;
	mov.b32 	%r312, 0;
	mov.u64 	%rd12, precalc_xorwow_matrix;
$L__BB0_2:
	and.b64  	%rd4, %rd17, 3;
	setp.eq.s64 	%p2, %rd4, 0;
	@%p2 bra 	$L__BB0_41;
	mul.wide.u32 	%rd11, %r312, 3200;
	add.s64 	%rd5, %rd12, %rd11;
	cvt.u32.u64 	%r2, %rd4;
	mov.b32 	%r313, 0;
$L__BB0_4:
	mov.b32 	%r326, 0;
	mov.u32 	%r327, %r326;
	mov.u32 	%r328, %r326;
	mov.u32 	%r329, %r326;
	mov.u32 	%r330, %r326;
	mov.u32 	%r319, %r326;
$L__BB0_5:
	mul.wide.u32 	%rd13, %r319, 4;
	add.s64 	%rd14, %rd2, %rd13;
	ld.global.u32 	%r10, [%rd14+4];
	shl.b32 	%r11, %r319, 5;
	mov.b32 	%r325, 0;
$L__BB0_6:
	.pragma "nounroll";
	shr.u32 	%r196, %r10, %r325;
	and.b32  	%r197, %r196, 1;
	setp.eq.b32 	%p3, %r197, 1;
	not.pred 	%p4, %p3;
	add.s32 	%r198, %r11, %r325;
	mul.lo.s32 	%r199, %r198, 5;
	mul.wide.u32 	%rd15, %r199, 4;
	add.s64 	%rd6, %rd5, %rd15;
	@%p4 bra 	$L__BB0_8;
	ld.global.u32 	%r200, [%rd6];
	xor.b32  	%r330, %r330, %r200;
	ld.global.u32 	%r201, [%rd6+4];
	xor.b32  	%r329, %r329, %r201;
	ld.global.u32 	%r202, [%rd6+8];
	xor.b32  	%r328, %r328, %r202;
	ld.global.u32 	%r203, [%rd6+12];
	xor.b32  	%r327, %r327, %r203;
	ld.global.u32 	%r204, [%rd6+16];
	xor.b32  	%r326, %r326, %r204;
$L__BB0_8:
	and.b32  	%r206, %r196, 2;
	setp.eq.s32 	%p5, %r206, 0;
	@%p5 bra 	$L__BB0_10;
	ld.global.u32 	%r207, [%rd6+20];
	xor.b32  	%r330, %r330, %r207;
	ld.global.u32 	%r208, [%rd6+24];
	xor.b32  	%r329, %r329, %r208;
	ld.global.u32 	%r209, [%rd6+28];
	xor.b32  	%r328, %r328, %r209;
	ld.global.u32 	%r210, [%rd6+32];
	xor.b32  	%r327, %r327, %r210;
	ld.global.u32 	%r211, [%rd6+36];
	xor.b32  	%r326, %r326, %r211;
$L__BB0_10:
	and.b32  	%r213, %r196, 4;
	setp.eq.s32 	%p6, %r213, 0;
	@%p6 bra 	$L__BB0_12;
	ld.global.u32 	%r214, [%rd6+40];
	xor.b32  	%r330, %r330, %r214;
	ld.global.u32 	%r215, [%rd6+44];
	xor.b32  	%r329, %r329, %r215;
	ld.global.u32 	%r216, [%rd6+48];
	xor.b32  	%r328, %r328, %r216;
	ld.global.u32 	%r217, [%rd6+52];
	xor.b32  	%r327, %r327, %r217;
	ld.global.u32 	%r218, [%rd6+56];
	xor.b32  	%r326, %r326, %r218;
$L__BB0_12:
	and.b32  	%r220, %r196, 8;
	setp.eq.s32 	%p7, %r220, 0;
	@%p7 bra 	$L__BB0_14;
	ld.global.u32 	%r221, [%rd6+60];
	xor.b32  	%r330, %r330, %r221;
	ld.global.u32 	%r222, [%rd6+64];
	xor.b32  	%r329, %r329, %r222;
	ld.global.u32 	%r223, [%rd6+68];
	xor.b32  	%r328, %r328, %r223;
	ld.global.u32 	%r224, [%rd6+72];
	xor.b32  	%r327, %r327, %r224;
	ld.global.u32 	%r225, [%rd6+76];
	xor.b32  	%r326, %r326, %r225;
$L__BB0_14:
	and.b32  	%r227, %r196, 16;
	setp.eq.s32 	%p8, %r227, 0;
	@%p8 bra 	$L__BB0_16;
	ld.global.u32 	%r228, [%rd6+80];
	xor.b32  	%r330, %r330, %r228;
	ld.global.u32 	%r229, [%rd6+84];
	xor.b32  	%r329, %r329, %r229;
	ld.global.u32 	%r230, [%rd6+88];
	xor.b32  	%r328, %r328, %r230;
	ld.global.u32 	%r231, [%rd6+92];
	xor.b32  	%r327, %r327, %r231;
	ld.global.u32 	%r232, [%rd6+96];
	xor.b32  	%r326, %r326, %r232;
$L__BB0_16:
	and.b32  	%r234, %r196, 32;
	setp.eq.s32 	%p9, %r234, 0;
	@%p9 bra 	$L__BB0_18;
	ld.global.u32 	%r235, [%rd6+100];
	xor.b32  	%r330, %r330, %r235;
	ld.global.u32 	%r236, [%rd6+104];
	xor.b32  	%r329, %r329, %r236;
	ld.global.u32 	%r237, [%rd6+108];
	xor.b32  	%r328, %r328, %r237;
	ld.global.u32 	%r238, [%rd6+112];
	xor.b32  	%r327, %r327, %r238;
	ld.global.u32 	%r239, [%rd6+116];
	xor.b32  	%r326, %r326, %r239;
$L__BB0_18:
	and.b32  	%r241, %r196, 64;
	setp.eq.s32 	%p10, %r241, 0;
	@%p10 bra 	$L__BB0_20;
	ld.global.u32 	%r242, [%rd6+120];
	xor.b32  	%r330, %r330, %r242;
	ld.global.u32 	%r243, [%rd6+124];
	xor.b32  	%r329, %r329, %r243;
	ld.global.u32 	%r244, [%rd6+128];
	xor.b32  	%r328, %r328, %r244;
	ld.global.u32 	%r245, [%rd6+132];
	xor.b32  	%r327, %r327, %r245;
	ld.global.u32 	%r246, [%rd6+136];
	xor.b32  	%r326, %r326, %r246;
$L__BB0_20:
	and.b32  	%r248, %r196, 128;
	setp.eq.s32 	%p11, %r248, 0;
	@%p11 bra 	$L__BB0_22;
	ld.global.u32 	%r249, [%rd6+140];
	xor.b32  	%r330, %r330, %r249;
	ld.global.u32 	%r250, [%rd6+144];
	xor.b32  	%r329, %r329, %r250;
	ld.global.u32 	%r251, [%rd6+148];
	xor.b32  	%r328, %r328, %r251;
	ld.global.u32 	%r252, [%rd6+152];
	xor.b32  	%r327, %r327, %r252;
	ld.global.u32 	%r253, [%rd6+156];
	xor.b32  	%r326, %r326, %r253;
$L__BB0_22:
	and.b32  	%r255, %r196, 256;
	setp.eq.s32 	%p12, %r255, 0;
	@%p12 bra 	$L__BB0_24;
	ld.global.u32 	%r256, [%rd6+160];
	xor.b32  	%r330, %r330, %r256;
	ld.global.u32 	%r257, [%rd6+164];
	xor.b32  	%r329, %r329, %r257;
	ld.global.u32 	%r258, [%rd6+168];
	xor.b32  	%r328, %r328, %r258;
	ld.global.u32 	%r259, [%rd6+172];
	xor.b32  	%r327, %r327, %r259;
	ld.global.u32 	%r260, [%rd6+176];
	xor.b32  	%r326, %r326, %r260;
$L__BB0_24:
	and.b32  	%r262, %r196, 512;
	setp.eq.s32 	%p13, %r262, 0;
	@%p13 bra 	$L__BB0_26;
	ld.global.u32 	%r263, [%rd6+180];
	xor.b32  	%r330, %r330, %r263;
	ld.global.u32 	%r264, [%rd6+184];
	xor.b32  	%r329, %r329, %r264;
	ld.global.u32 	%r265, [%rd6+188];
	xor.b32  	%r328, %r328, %r265;
	ld.global.u32 	%r266, [%rd6+192];
	xor.b32  	%r327, %r327, %r266;
	ld.global.u32 	%r267, [%rd6+196];
	xor.b32  	%r326, %r326, %r267;
$L__BB0_26:
	and.b32  	%r269, %r196, 1024;
	setp.eq.s32 	%p14, %r269, 0;
	@%p14 bra 	$L__BB0_28;
	ld.global.u32 	%r270, [%rd6+200];
	xor.b32  	%r330, %r330, %r270;
	ld.global.u32 	%r271, [%rd6+204];
	xor.b32  	%r329, %r329, %r271;
	ld.global.u32 	%r272, [%rd6+208];
	xor.b32  	%r328, %r328, %r272;
	ld.global.u32 	%r273, [%rd6+212];
	xor.b32  	%r327, %r327, %r273;
	ld.global.u32 	%r274, [%rd6+216];
	xor.b32  	%r326, %r326, %r274;
$L__BB0_28:
	and.b32  	%r276, %r196, 2048;
	setp.eq.s32 	%p15, %r276, 0;
	@%p15 bra 	$L__BB0_30;
	ld.global.u32 	%r277, [%rd6+220];
	xor.b32  	%r330, %r330, %r277;
	ld.global.u32 	%r278, [%rd6+224];
	xor.b32  	%r329, %r329, %r278;
	ld.global.u32 	%r279, [%rd6+228];
	xor.b32  	%r328, %r328, %r279;
	ld.global.u32 	%r280, [%rd6+232];
	xor.b32  	%r327, %r327, %r280;
	ld.global.u32 	%r281, [%rd6+236];
	xor.b32  	%r326, %r326, %r281;
$L__BB0_30:
	and.b32  	%r283, %r196, 4096;
	setp.eq.s32 	%p16, %r283, 0;
	@%p16 bra 	$L__BB0_32;
	ld.global.u32 	%r284, [%rd6+240];
	xor.b32  	%r330, %r330, %r284;
	ld.global.u32 	%r285, [%rd6+244];
	xor.b32  	%r329, %r329, %r285;
	ld.global.u32 	%r286, [%rd6+248];
	xor.b32  	%r328, %r328, %r286;
	ld.global.u32 	%r287, [%rd6+252];
	xor.b32  	%r327, %r327, %r287;
	ld.global.u32 	%r288, [%rd6+256];
	xor.b32  	%r326, %r326, %r288;
$L__BB0_32:
	and.b32  	%r290, %r196, 8192;
	setp.eq.s32 	%p17, %r290, 0;
	@%p17 bra 	$L__BB0_34;
	ld.global.u32 	%r291, [%rd6+260];
	xor.b32  	%r330, %r330, %r291;
	ld.global.u32 	%r292, [%rd6+264];
	xor.b32  	%r329, %r329, %r292;
	ld.global.u32 	%r293, [%rd6+268];
	xor.b32  	%r328, %r328, %r293;
	ld.global.u32 	%r294, [%rd6+272];
	xor.b32  	%r327, %r327, %r294;
	ld.global.u32 	%r295, [%rd6+276];
	xor.b32  	%r326, %r326, %r295;
$L__BB0_34:
	and.b32  	%r297, %r196, 16384;
	setp.eq.s32 	%p18, %r297, 0;
	@%p18 bra 	$L__BB0_36;
	ld.global.u32 	%r298, [%rd6+280];
	xor.b32  	%r330, %r330, %r298;
	ld.global.u32 	%r299, [%rd6+284];
	xor.b32  	%r329, %r329, %r299;
	ld.global.u32 	%r300, [%rd6+288];
	xor.b32  	%r328, %r328, %r300;
	ld.global.u32 	%r301, [%rd6+292];
	xor.b32  	%r327, %r327, %r301;
	ld.global.u32 	%r302, [%rd6+296];
	xor.b32  	%r326, %r326, %r302;
$L__BB0_36:
	and.b32  	%r304, %r196, 32768;
	setp.eq.s32 	%p19, %r304, 0;
	@%p19 bra 	$L__BB0_38;
	ld.global.u32 	%r305, [%rd6+300];
	xor.b32  	%r330, %r330, %r305;
	ld.global.u32 	%r306, [%rd6+304];
	xor.b32  	%r329, %r329, %r306;
	ld.global.u32 	%r307, [%rd6+308];
	xor.b32  	%r328, %r328, %r307;
	ld.global.u32 	%r308, [%rd6+312];
	xor.b32  	%r327, %r327, %r308;
	ld.global.u32 	%r309, [%rd6+316];
	xor.b32  	%r326, %r326, %r309;
$L__BB0_38:
	add.s32 	%r325, %r325, 16;
	setp.ne.s32 	%p20, %r325, 32;
	@%p20 bra 	$L__BB0_6;
	mad.lo.s32 	%r310, %r319, -31, %r11;
	add.s32 	%r319, %r310, 1;
	setp.ne.s32 	%p21, %r319, 5;
	@%p21 bra 	$L__BB0_5;
	st.global.u32 	[%rd2+4], %r330;
	st.global.u32 	[%rd2+8], %r329;
	st.global.u32 	[%rd2+12], %r328;
	st.global.u32 	[%rd2+16], %r327;
	st.global.u32 	[%rd2+20], %r326;
	add.s32 	%r313, %r313, 1;
	setp.lt.u32 	%p22, %r313, %r2;
	@%p22 bra 	$L__BB0_4;
$L__BB0_41:
	shr.u64 	%rd7, %rd17, 2;
	add.s32 	%r312, %r312, 1;
	setp.gt.u64 	%p23, %rd17, 3;
	mov.u64 	%rd17, %rd7;
	@%p23 bra 	$L__BB0_2;
$L__BB0_42:
	mov.b32 	%r311, 0;
	st.global.v2.u32 	[%rd2+24], {%r311, %r311};
	st.global.u32 	[%rd2+32], %r311;
	mov.b64 	%rd16, 0;
	st.global.u64 	[%rd2+40], %rd16;
	ret;

}
	// .globl	_Z10sampleCUDAPiP17curandStateXORWOW
.visible .entry _Z10sampleCUDAPiP17curandStateXORWOW(
	.param .u64 .ptr .align 1 _Z10sampleCUDAPiP17curandStateXORWOW_param_0,
	.param .u64 .ptr .align 1 _Z10sampleCUDAPiP17curandStateXORWOW_param_1
)
{
	.reg .pred 	%p<6>;
	.reg .b32 	%r<49>;
	.reg .b32 	%f<8>;
	.reg .b64 	%rd<9>;
	// demoted variable
	.shared .align 4 .b8 _ZZ10sampleCUDAPiP17curandStateXORWOWE16num_inside_block[4096];
	ld.param.u64 	%rd1, [_Z10sampleCUDAPiP17curandStateXORWOW_param_0];
	ld.param.u64 	%rd2, [_Z10sampleCUDAPiP17curandStateXORWOW_param_1];
	cvta.to.global.u64 	%rd3, %rd2;
	mov.u32 	%r1, %ctaid.x;
	mov.u32 	%r2, %ntid.x;
	mov.u32 	%r3, %tid.x;
	mad.lo.s32 	%r8, %r1, %r2, %r3;
	shl.b32 	%r9, %r3, 2;
	mov.u32 	%r10, _ZZ10sampleCUDAPiP17curandStateXORWOWE16num_inside_block;
	add.s32 	%r4, %r10, %r9;
	mov.b32 	%r11, 0;
	st.shared.u32 	[%r4], %r11;
	bar.sync 	0;
	mul.wide.s32 	%rd4, %r8, 48;
	add.s64 	%rd5, %rd3, %rd4;
	ld.global.v2.u32 	{%r12, %r13}, [%rd5];
	shr.u32 	%r14, %r13, 2;
	xor.b32  	%r15, %r14, %r13;
	ld.global.v2.u32 	{%r16, %r17}, [%rd5+8];
	ld.global.v2.u32 	{%r18, %r19}, [%rd5+16];
	shl.b32 	%r20, %r19, 4;
	shl.b32 	%r21, %r15, 1;
	xor.b32  	%r22, %r21, %r20;
	xor.b32  	%r23, %r22, %r15;
	xor.b32  	%r24, %r23, %r19;
	add.s32 	%r25, %r12, %r24;
	add.s32 	%r26, %r25, 362437;
	cvt.rn.f32.u32 	%f1, %r26;
	fma.rn.f32 	%f2, %f1, 0f2F800000, 0f2F000000;
	shr.u32 	%r27, %r16, 2;
	xor.b32  	%r28, %r27, %r16;
	st.global.v2.u32 	[%rd5+8], {%r18, %r19};
	shl.b32 	%r29, %r24, 4;
	shl.b32 	%r30, %r28, 1;
	xor.b32  	%r31, %r30, %r29;
	xor.b32  	%r32, %r31, %r28;
	xor.b32  	%r33, %r32, %r24;
	st.global.v2.u32 	[%rd5+16], {%r24, %r33};
	add.s32 	%r34, %r12, 724874;
	st.global.v2.u32 	[%rd5], {%r34, %r17};
	add.s32 	%r35, %r33, %r34;
	cvt.rn.f32.u32 	%f3, %r35;
	fma.rn.f32 	%f4, %f3, 0f2F800000, 0f2F000000;
	mul.f32 	%f5, %f4, %f4;
	fma.rn.f32 	%f6, %f2, %f2, %f5;
	sqrt.rn.f32 	%f7, %f6;
	setp.gtu.f32 	%p1, %f7, 0f3F800000;
	@%p1 bra 	$L__BB1_2;
	mov.b32 	%r36, 1;
	st.shared.u32 	[%r4], %r36;
$L__BB1_2:
	bar.sync 	0;
	setp.lt.u32 	%p2, %r2, 2;
	@%p2 bra 	$L__BB1_7;
	mov.b32 	%r48, 1;
$L__BB1_4:
	shl.b32 	%r6, %r48, 1;
	mul.lo.s32 	%r7, %r6, %r3;
	setp.ge.u32 	%p3, %r7, %r2;
	@%p3 bra 	$L__BB1_6;
	add.s32 	%r38, %r7, %r48;
	shl.b32 	%r39, %r38, 2;
	add.s32 	%r41, %r10, %r39;
	ld.shared.u32 	%r42, [%r41];
	shl.b32 	%r43, %r7, 2;
	add.s32 	%r44, %r10, %r43;
	ld.shared.u32 	%r45, [%r44];
	add.s32 	%r46, %r45, %r42;
	st.shared.u32 	[%r44], %r46;
$L__BB1_6:
	bar.sync 	0;
	setp.lt.u32 	%p4, %r6, %r2;
	mov.u32 	%r48, %r6;
	@%p4 bra 	$L__BB1_4;
$L__BB1_7:
	setp.ne.s32 	%p5, %r3, 0;
	@%p5 bra 	$L__BB1_9;
	ld.shared.u32 	%r47, [_ZZ10sampleCUDAPiP17curandStateXORWOWE16num_inside_block];
	cvta.to.global.u64 	%rd6, %rd1;
	mul.wide.u32 	%rd7, %r1, 4;
	add.s64 	%rd8, %rd6, %rd7;
	st.global.u32 	[%rd8], %r47;
$L__BB1_9:
	ret;

}
	// .globl	_Z12reductionSumPiPf
.visible .entry _Z12reductionSumPiPf(
	.param .u64 .ptr .align 1 _Z12reductionSumPiPf_param_0,
	.param .u64 .ptr .align 1 _Z12reductionSumPiPf_param_1
)
{
	.reg .pred 	%p<5>;
	.reg .b32 	%r<24>;
	.reg .b32 	%f<2>;
	.reg .b64 	%rd<7>;
	// demoted variable
	.shared .align 4 .b8 _ZZ12reductionSumPiPfE9reduction[4096];
	ld.param.u64 	%rd2, [_Z12reductionSumPiPf_param_0];
	ld.param.u64 	%rd1, [_Z12reductionSumPiPf_param_1];
	cvta.to.global.u64 	%rd3, %rd2;
	mov.u32 	%r6, %ctaid.x;
	mov.u32 	%r1, %ntid.x;
	mov.u32 	%r2, %tid.x;
	mad.lo.s32 	%r7, %r6, %r1, %r2;
	mul.wide.s32 	%rd4, %r7, 4;
	add.s64 	%rd5, %rd3, %rd4;
	ld.global.u32 	%r8, [%rd5];
	shl.b32 	%r9, %r2, 2;
	mov.u32 	%r10, _ZZ12reductionSumPiPfE9reduction;
	add.s32 	%r11, %r10, %r9;
	st.shared.u32 	[%r11], %r8;
	bar.sync 	0;
	setp.lt.u32 	%p1, %r1, 2;
	@%p1 bra 	$L__BB2_5;
	mov.b32 	%r23, 1;
$L__BB2_2:
	shl.b32 	%r4, %r23, 1;
	mul.lo.s32 	%r5, %r4, %r2;
	setp.ge.u32 	%p2, %r5, %r1;
	@%p2 bra 	$L__BB2_4;
	add.s32 	%r13, %r5, %r23;
	shl.b32 	%r14, %r13, 2;
	add.s32 	%r16, %r10, %r14;
	ld.shared.u32 	%r17, [%r16];
	shl.b32 	%r18, %r5, 2;
	add.s32 	%r19, %r10, %r18;
	ld.shared.u32 	%r20, [%r19];
	add.s32 	%r21, %r20, %r17;
	st.shared.u32 	[%r19], %r21;
$L__BB2_4:
	bar.sync 	0;
	setp.lt.u32 	%p3, %r4, %r1;
	mov.u32 	%r23, %r4;
	@%p3 bra 	$L__BB2_2;
$L__BB2_5:
	setp.ne.s32 	%p4, %r2, 0;
	@%p4 bra 	$L__BB2_7;
	ld.shared.u32 	%r22, [_ZZ12reductionSumPiPfE9reduction];
	cvt.rn.f32.s32 	%f1, %r22;
	cvta.to.global.u64 	%rd6, %rd1;
	st.global.f32 	[%rd6], %f1;
$L__BB2_7:
	ret;

}


// ===== COMPILED SASS (sm_100) =====

	.target	sm_100

	.elftype	@"ET_EXEC"


//--------------------- .note.nv.tkinfo           --------------------------
	.section	.note.nv.tkinfo,"",@"SHT_NOTE"
	.sectionflags	@"SHF_NOTE_NV_TKINFO"
	.tkinfo
        /*0018*/ 	.word	0x00000002
        /*0030*/ 	.string	""
        /*0030*/ 	.string	"ptxas"
        /*0030*/ 	.string	"Cuda compilation tools, release 13.0, V13.0.88"
        /*0030*/ 	.string	"Build cuda_13.0.r13.0/compiler.36424714_0"
        /*0030*/ 	.string	"-arch sm_100 -m 64 "



//--------------------- .note.nv.cuinfo           --------------------------
	.section	.note.nv.cuinfo,"",@"SHT_NOTE"
	.sectionflags	@"SHF_NOTE_NV_CUINFO"
        /*0018*/ 	.short	0x0002
        /*001a*/ 	.short	0x0064
        /*001c*/ 	.short	0x0082
	.zero		2


//--------------------- .nv.info                  --------------------------
	.section	.nv.info,"",@"SHT_CUDA_INFO"
	.align	4


	//----- nvinfo : EIATTR_REGCOUNT
	.align		4
        /*0000*/ 	.byte	0x04, 0x2f
        /*0002*/ 	.short	(.L_10 - .L_9)
	.align		4
.L_9:
        /*0004*/ 	.word	index@(_Z12setup_kernelP17curandStateXORWOW)
        /*0008*/ 	.word	0x0000001f


	//----- nvinfo : EIATTR_FRAME_SIZE
	.align		4
.L_10:
        /*000c*/ 	.byte	0x04, 0x11
        /*000e*/ 	.short	(.L_12 - .L_11)
	.align		4
.L_11:
        /*0010*/ 	.word	index@(_Z12setup_kernelP17curandStateXORWOW)
        /*0014*/ 	.word	0x00000000


	//----- nvinfo : EIATTR_REGCOUNT
	.align		4
.L_12:
        /*0018*/ 	.byte	0x04, 0x2f
        /*001a*/ 	.short	(.L_14 - .L_13)
	.align		4
.L_13:
        /*001c*/ 	.word	index@(_Z10sampleCUDAPiP17curandStateXORWOW)
        /*0020*/ 	.word	0x00000012


	//----- nvinfo : EIATTR_FRAME_SIZE
	.align		4
.L_14:
        /*0024*/ 	.byte	0x04, 0x11
        /*0026*/ 	.short	(.L_16 - .L_15)
	.align		4
.L_15:
        /*0028*/ 	.word	index@($__internal_0_$__cuda_sm20_sqrt_rn_f32_slowpath)
        /*002c*/ 	.word	0x00000000


	//----- nvinfo : EIATTR_FRAME_SIZE
	.align		4
.L_16:
        /*0030*/ 	.byte	0x04, 0x11
        /*0032*/ 	.short	(.L_18 - .L_17)
	.align		4
.L_17:
        /*0034*/ 	.word	index@(_Z10sampleCUDAPiP17curandStateXORWOW)
        /*0038*/ 	.word	0x00000000


	//----- nvinfo : EIATTR_REGCOUNT
	.align		4
.L_18:
        /*003c*/ 	.byte	0x04, 0x2f
        /*003e*/ 	.short	(.L_20 - .L_19)
	.align		4
.L_19:
        /*0040*/ 	.word	index@(_Z12reductionSumPiPf)
        /*0044*/ 	.word	0x0000000a


	//----- nvinfo : EIATTR_FRAME_SIZE
	.align		4
.L_20:
        /*0048*/ 	.byte	0x04, 0x11
        /*004a*/ 	.short	(.L_22 - .L_21)
	.align		4
.L_21:
        /*004c*/ 	.word	index@(_Z12reductionSumPiPf)
        /*0050*/ 	.word	0x00000000


	//----- nvinfo : EIATTR_MIN_STACK_SIZE
	.align		4
.L_22:
        /*0054*/ 	.byte	0x04, 0x12
        /*0056*/ 	.short	(.L_24 - .L_23)
	.align		4
.L_23:
        /*0058*/ 	.word	index@(_Z12reductionSumPiPf)
        /*005c*/ 	.word	0x00000000


	//----- nvinfo : EIATTR_MIN_STACK_SIZE
	.align		4
.L_24:
        /*0060*/ 	.byte	0x04, 0x12
        /*0062*/ 	.short	(.L_26 - .L_25)
	.align		4
.L_25:
        /*0064*/ 	.word	index@(_Z10sampleCUDAPiP17curandStateXORWOW)
        /*0068*/ 	.word	0x00000000


	//----- nvinfo : EIATTR_MIN_STACK_SIZE
	.align		4
.L_26:
        /*006c*/ 	.byte	0x04, 0x12
        /*006e*/ 	.short	(.L_28 - .L_27)
	.align		4
.L_27:
        /*0070*/ 	.word	index@(_Z12setup_kernelP17curandStateXORWOW)
        /*0074*/ 	.word	0x00000000
.L_28:


//--------------------- .nv.compat                --------------------------
	.section	.nv.compat,"",@"SHT_CUDA_COMPAT_INFO"
	.align	4
        /*0000*/ 	.byte	0x02, 0x09, 0x00, 0x00, 0x02, 0x02, 0x01, 0x00, 0x02, 0x05, 0x05, 0x00, 0x03, 0x07, 0x01, 0x01
        /*0010*/ 	.byte	0x02, 0x03, 0x00, 0x00, 0x02, 0x06, 0x01, 0x00, 0x04, 0x0b, 0x08, 0x00, 0x01, 0x00, 0x00, 0x00
        /*0020*/ 	.byte	0x00, 0x00, 0x00, 0x00


//--------------------- .nv.info._Z12reductionSumPiPf --------------------------
	.section	.nv.info._Z12reductionSumPiPf,"",@"SHT_CUDA_INFO"
	.sectionflags	@""
	.align	4


	//----- nvinfo : EIATTR_CUDA_API_VERSION
	.align		4
        /*0000*/ 	.byte	0x04, 0x37
        /*0002*/ 	.short	(.L_30 - .L_29)
.L_29:
        /*0004*/ 	.word	0x00000082


	//----- nvinfo : EIATTR_KPARAM_INFO
	.align		4
.L_30:
        /*0008*/ 	.byte	0x04, 0x17
        /*000a*/ 	.short	(.L_32 - .L_31)
.L_31:
        /*000c*/ 	.word	0x00000000
        /*0010*/ 	.short	0x0001
        /*0012*/ 	.short	0x0008
        /*0014*/ 	.byte	0x00, 0xf5, 0x21, 0x00


	//----- nvinfo : EIATTR_KPARAM_INFO
	.align		4
.L_32:
        /*0018*/ 	.byte	0x04, 0x17
        /*001a*/ 	.short	(.L_34 - .L_33)
.L_33:
        /*001c*/ 	.word	0x00000000
        /*0020*/ 	.short	0x0000
        /*0022*/ 	.short	0x0000
        /*0024*/ 	.byte	0x00, 0xf5, 0x21, 0x00


	//----- nvinfo : EIATTR_SPARSE_MMA_MASK
	.align		4
.L_34:
        /*0028*/ 	.byte	0x03, 0x50
        /*002a*/ 	.short	0x0000


	//----- nvinfo : EIATTR_MAXREG_COUNT
	.align		4
        /*002c*/ 	.byte	0x03, 0x1b
        /*002e*/ 	.short	0x00ff


	//----- nvinfo : EIATTR_NUM_BARRIERS
	.align		4
        /*0030*/ 	.byte	0x02, 0x4c
        /*0032*/ 	.byte	0x01
	.zero		1


	//----- nvinfo : EIATTR_MERCURY_ISA_VERSION
	.align		4
        /*0034*/ 	.byte	0x03, 0x5f
        /*0036*/ 	.short	0x0101


	//----- nvinfo : EIATTR_VRC_CTA_INIT_COUNT
	.align		4
        /*0038*/ 	.byte	0x02, 0x4a
	.zero		1
	.zero		1


	//----- nvinfo : EIATTR_EXIT_INSTR_OFFSETS
	.align		4
        /*003c*/ 	.byte	0x04, 0x1c
        /*003e*/ 	.short	(.L_36 - .L_35)


	//   ....[0]....
.L_35:
        /*0040*/ 	.word	0x00000210


	//   ....[1]....
        /*0044*/ 	.word	0x00000290


	//----- nvinfo : EIATTR_CBANK_PARAM_SIZE
	.align		4
.L_36:
        /*0048*/ 	.byte	0x03, 0x19
        /*004a*/ 	.short	0x0010


	//----- nvinfo : EIATTR_PARAM_CBANK
	.align		4
        /*004c*/ 	.byte	0x04, 0x0a
        /*004e*/ 	.short	(.L_38 - .L_37)
	.align		4
.L_37:
        /*0050*/ 	.word	index@(.nv.constant0._Z12reductionSumPiPf)
        /*0054*/ 	.short	0x0380
        /*0056*/ 	.short	0x0010


	//----- nvinfo : EIATTR_SW_WAR
	.align		4
.L_38:
        /*0058*/ 	.byte	0x04, 0x36
        /*005a*/ 	.short	(.L_40 - .L_39)
.L_39:
        /*005c*/ 	.word	0x00000008
.L_40:


//--------------------- .nv.info._Z10sampleCUDAPiP17curandStateXORWOW --------------------------
	.section	.nv.info._Z10sampleCUDAPiP17curandStateXORWOW,"",@"SHT_CUDA_INFO"
	.sectionflags	@""
	.align	4


	//----- nvinfo : EIATTR_CUDA_API_VERSION
	.align		4
        /*0000*/ 	.byte	0x04, 0x37
        /*0002*/ 	.short	(.L_42 - .L_41)
.L_41:
        /*0004*/ 	.word	0x00000082


	//----- nvinfo : EIATTR_KPARAM_INFO
	.align		4
.L_42:
        /*0008*/ 	.byte	0x04, 0x17
        /*000a*/ 	.short	(.L_44 - .L_43)
.L_43:
        /*000c*/ 	.word	0x00000000
        /*0010*/ 	.short	0x0001
        /*0012*/ 	.short	0x0008
        /*0014*/ 	.byte	0x00, 0xf5, 0x21, 0x00


	//----- nvinfo : EIATTR_KPARAM_INFO
	.align		4
.L_44:
        /*0018*/ 	.byte	0x04, 0x17
        /*001a*/ 	.short	(.L_46 - .L_45)
.L_45:
        /*001c*/ 	.word	0x00000000
        /*0020*/ 	.short	0x0000
        /*0022*/ 	.short	0x0000
        /*0024*/ 	.byte	0x00, 0xf5, 0x21, 0x00


	//----- nvinfo : EIATTR_SPARSE_MMA_MASK
	.align		4
.L_46:
        /*0028*/ 	.byte	0x03, 0x50
        /*002a*/ 	.short	0x0000


	//----- nvinfo : EIATTR_MAXREG_COUNT
	.align		4
        /*002c*/ 	.byte	0x03, 0x1b
        /*002e*/ 	.short	0x00ff


	//----- nvinfo : EIATTR_NUM_BARRIERS
	.align		4
        /*0030*/ 	.byte	0x02, 0x4c
        /*0032*/ 	.byte	0x01
	.zero		1


	//----- nvinfo : EIATTR_MERCURY_ISA_VERSION
	.align		4
        /*0034*/ 	.byte	0x03, 0x5f
        /*0036*/ 	.short	0x0101


	//----- nvinfo : EIATTR_VRC_CTA_INIT_COUNT
	.align		4
        /*0038*/ 	.byte	0x02, 0x4a
	.zero		1
	.zero		1


	//----- nvinfo : EIATTR_EXIT_INSTR_OFFSETS
	.align		4
        /*003c*/ 	.byte	0x04, 0x1c
        /*003e*/ 	.short	(.L_48 - .L_47)


	//   ....[0]....
.L_47:
        /*0040*/ 	.word	0x000004d0


	//   ....[1]....
        /*0044*/ 	.word	0x00000550


	//----- nvinfo : EIATTR_CRS_STACK_SIZE
	.align		4
.L_48:
        /*0048*/ 	.byte	0x04, 0x1e
        /*004a*/ 	.short	(.L_50 - .L_49)
.L_49:
        /*004c*/ 	.word	0x00000000


	//----- nvinfo : EIATTR_CBANK_PARAM_SIZE
	.align		4
.L_50:
        /*0050*/ 	.byte	0x03, 0x19
        /*0052*/ 	.short	0x0010


	//----- nvinfo : EIATTR_PARAM_CBANK
	.align		4
        /*0054*/ 	.byte	0x04, 0x0a
        /*0056*/ 	.short	(.L_52 - .L_51)
	.align		4
.L_51:
        /*0058*/ 	.word	index@(.nv.constant0._Z10sampleCUDAPiP17curandStateXORWOW)
        /*005c*/ 	.short	0x0380
        /*005e*/ 	.short	0x0010


	//----- nvinfo : EIATTR_SW_WAR
	.align		4
.L_52:
        /*0060*/ 	.byte	0x04, 0x36
        /*0062*/ 	.short	(.L_54 - .L_53)
.L_53:
        /*0064*/ 	.word	0x00000008
.L_54:


//--------------------- .nv.info._Z12setup_kernelP17curandStateXORWOW --------------------------
	.section	.nv.info._Z12setup_kernelP17curandStateXORWOW,"",@"SHT_CUDA_INFO"
	.sectionflags	@""
	.align	4


	//----- nvinfo : EIATTR_CUDA_API_VERSION
	.align		4
        /*0000*/ 	.byte	0x04, 0x37
        /*0002*/ 	.short	(.L_56 - .L_55)
.L_55:
        /*0004*/ 	.word	0x00000082


	//----- nvinfo : EIATTR_KPARAM_INFO
	.align		4
.L_56:
        /*0008*/ 	.byte	0x04, 0x17
        /*000a*/ 	.short	(.L_58 - .L_57)
.L_57:
        /*000c*/ 	.word	0x00000000
        /*0010*/ 	.short	0x0000
        /*0012*/ 	.short	0x0000
        /*0014*/ 	.byte	0x00, 0xf5, 0x21, 0x00


	//----- nvinfo : EIATTR_SPARSE_MMA_MASK
	.align		4
.L_58:
        /*0018*/ 	.byte	0x03, 0x50
        /*001a*/ 	.short	0x0000


	//----- nvinfo : EIATTR_MAXREG_COUNT
	.align		4
        /*001c*/ 	.byte	0x03, 0x1b
        /*001e*/ 	.short	0x00ff


	//----- nvinfo : EIATTR_MERCURY_ISA_VERSION
	.align		4
        /*0020*/ 	.byte	0x03, 0x5f
        /*0022*/ 	.short	0x0101


	//----- nvinfo : EIATTR_VRC_CTA_INIT_COUNT
	.align		4
        /*0024*/ 	.byte	0x02, 0x4a
	.zero		1
	.zero		1


	//----- nvinfo : EIATTR_EXIT_INSTR_OFFSETS
	.align		4
        /*0028*/ 	.byte	0x04, 0x1c
        /*002a*/ 	.short	(.L_60 - .L_59)


	//   ....[0]....
.L_59:
        /*002c*/ 	.word	0x00000e80


	//----- nvinfo : EIATTR_CRS_STACK_SIZE
	.align		4
.L_60:
        /*0030*/ 	.byte	0x04, 0x1e
        /*0032*/ 	.short	(.L_62 - .L_61)
.L_61:
        /*0034*/ 	.word	0x00000000


	//----- nvinfo : EIATTR_CBANK_PARAM_SIZE
	.align		4
.L_62:
        /*0038*/ 	.byte	0x03, 0x19
        /*003a*/ 	.short	0x0008


	//----- nvinfo : EIATTR_PARAM_CBANK
	.align		4
        /*003c*/ 	.byte	0x04, 0x0a
        /*003e*/ 	.short	(.L_64 - .L_63)
	.align		4
.L_63:
        /*0040*/ 	.word	index@(.nv.constant0._Z12setup_kernelP17curandStateXORWOW)
        /*0044*/ 	.short	0x0380
        /*0046*/ 	.short	0x0008


	//----- nvinfo : EIATTR_SW_WAR
	.align		4
.L_64:
        /*0048*/ 	.byte	0x04, 0x36
        /*004a*/ 	.short	(.L_66 - .L_65)
.L_65:
        /*004c*/ 	.word	0x00000008
.L_66:


//--------------------- .nv.callgraph             --------------------------
	.section	.nv.callgraph,"",@"SHT_CUDA_CALLGRAPH"
	.align	4
	.sectionentsize	8
	.align		4
        /*0000*/ 	.word	0x00000000
	.align		4
        /*0004*/ 	.word	0xffffffff
	.align		4
        /*0008*/ 	.word	0x00000000
	.align		4
        /*000c*/ 	.word	0xfffffffe
	.align		4
        /*0010*/ 	.word	0x00000000
	.align		4
        /*0014*/ 	.word	0xfffffffd
	.align		4
        /*0018*/ 	.word	0x00000000
	.align		4
        /*001c*/ 	.word	0xfffffffc


//--------------------- .nv.constant4             --------------------------
	.section	.nv.constant4,"a",@progbits
	.align	8
	.align		8
.nv.constant4:
        /*0000*/ 	.dword	precalc_xorwow_matrix
	.align		8
        /*0008*/ 	.dword	precalc_xorwow_offset_matrix
	.align		8
        /*0010*/ 	.dword	mrg32k3aM1
	.align		8
        /*0018*/ 	.dword	mrg32k3aM2
	.align		8
        /*0020*/ 	.dword	mrg32k3aM1SubSeq
	.align		8
        /*0028*/ 	.dword	mrg32k3aM2SubSeq
	.align		8
        /*0030*/ 	.dword	mrg32k3aM1Seq
	.align		8
        /*0038*/ 	.dword	mrg32k3aM2Seq


//--------------------- .nv.constant3             --------------------------
	.section	.nv.constant3,"a",@progbits
	.align	8
.nv.constant3:
	.type		__cr_lgamma_table,@object
	.size		__cr_lgamma_table,(.L_8 - __cr_lgamma_table)
__cr_lgamma_table:
        /*0000*/ 	.byte	0x00, 0x00, 0x00, 0x00, 0x00, 0x00, 0x00, 0x00, 0x00, 0x00, 0x00, 0x00, 0x00, 0x00, 0x00, 0x00
        /*0010*/ 	.byte	0xef, 0x39, 0xfa, 0xfe, 0x42, 0x2e, 0xe6, 0x3f, 0x02, 0x20, 0x2a, 0xfa, 0x0b, 0xab, 0xfc, 0x3f
        /*0020*/ 	.byte	0xf9, 0x2c, 0x92, 0x7c, 0xa7, 0x6c, 0x09, 0x40, 0xc9, 0x79, 0x44, 0x3c, 0x64, 0x26, 0x13, 0x40
        /*0030*/ 	.byte	0xca, 0x01, 0xcf, 0x3a, 0x27, 0x51, 0x1a, 0x40, 0x30, 0xcc, 0x2d, 0xf3, 0xe1, 0x0c, 0x21, 0x40
        /*0040*/ 	.byte	0x0d, 0xb7, 0xfc, 0x82, 0x8e, 0x35, 0x25, 0x40
.L_8:


//--------------------- .text._Z12reductionSumPiPf --------------------------
	.section	.text._Z12reductionSumPiPf,"ax",@progbits
	.align	128
        .global         _Z12reductionSumPiPf
        .type           _Z12reductionSumPiPf,@function
        .size           _Z12reductionSumPiPf,(.L_x_20 - _Z12reductionSumPiPf)
        .other          _Z12reductionSumPiPf,@"STO_CUDA_ENTRY STV_DEFAULT"
_Z12reductionSumPiPf:
.text._Z12reductionSumPiPf:
[----:B------:R-:W-:Y:S01]  /*0000*/  LDC R1, c[0x0][0x37c] ;  /* 0x0000df00ff017b82 */ /* 0x000fe20000000800 */
[----:B------:R-:W0:Y:S07]  /*0010*/  S2R R7, SR_TID.X ;  /* 0x0000000000077919 */ /* 0x000e2e0000002100 */
[----:B------:R-:W0:Y:S01]  /*0020*/  S2UR UR4, SR_CTAID.X ;  /* 0x00000000000479c3 */ /* 0x000e220000002500 */
[----:B------:R-:W1:Y:S07]  /*0030*/  LDCU.64 UR8, c[0x0][0x358] ;  /* 0x00006b00ff0877ac */ /* 0x000e6e0008000a00 */
[----:B------:R-:W0:Y:S08]  /*0040*/  LDC R4, c[0x0][0x360] ;  /* 0x0000d800ff047b82 */ /* 0x000e300000000800 */
[----:B------:R-:W2:Y:S01]  /*0050*/  LDC.64 R2, c[0x0][0x380] ;  /* 0x0000e000ff027b82 */ /* 0x000ea20000000a00 */
[----:B0-----:R-:W-:-:S04]  /*0060*/  IMAD R5, R4, UR4, R7 ;  /* 0x0000000404057c24 */ /* 0x001fc8000f8e0207 */
[----:B--2---:R-:W-:-:S06]  /*0070*/  IMAD.WIDE R2, R5, 0x4, R2 ;  /* 0x0000000405027825 */ /* 0x004fcc00078e0202 */
[----:B-1----:R-:W2:Y:S01]  /*0080*/  LDG.E R2, desc[UR8][R2.64] ;  /* 0x0000000802027981 */ /* 0x002ea2000c1e1900 */
[----:B------:R-:W0:Y:S01]  /*0090*/  S2UR UR5, SR_CgaCtaId ;  /* 0x00000000000579c3 */ /* 0x000e220000008800 */
[----:B------:R-:W-:Y:S01]  /*00a0*/  UMOV UR4, 0x400 ;  /* 0x0000040000047882 */ /* 0x000fe20000000000 */
[----:B------:R-:W-:Y:S02]  /*00b0*/  ISETP.GE.U32.AND P1, PT, R4, 0x2, PT ;  /* 0x000000020400780c */ /* 0x000fe40003f26070 */
[----:B------:R-:W-:Y:S01]  /*00c0*/  ISETP.NE.AND P0, PT, R7, RZ, PT ;  /* 0x000000ff0700720c */ /* 0x000fe20003f05270 */
[----:B0-----:R-:W-:-:S06]  /*00d0*/  ULEA UR4, UR5, UR4, 0x18 ;  /* 0x0000000405047291 */ /* 0x001fcc000f8ec0ff */
[----:B------:R-:W-:-:S05]  /*00e0*/  LEA R5, R7, UR4, 0x2 ;  /* 0x0000000407057c11 */ /* 0x000fca000f8e10ff */
[----:B--2---:R0:W-:Y:S01]  /*00f0*/  STS [R5], R2 ;  /* 0x0000000205007388 */ /* 0x0041e20000000800 */
[----:B------:R-:W-:Y:S06]  /*0100*/  BAR.SYNC.DEFER_BLOCKING 0x0 ;  /* 0x0000000000007b1d */ /* 0x000fec0000010000 */
[----:B------:R-:W-:Y:S05]  /*0110*/  @!P1 BRA `(.L_x_0) ;  /* 0x00000000003c9947 */ /* 0x000fea0003800000 */
[----:B------:R-:W-:-:S05]  /*0120*/  UMOV UR5, 0x1 ;  /* 0x0000000100057882 */ /* 0x000fca0000000000 */
.L_x_1:
[----:B------:R-:W-:-:S06]  /*0130*/  USHF.L.U32 UR6, UR5, 0x1, URZ ;  /* 0x0000000105067899 */ /* 0x000fcc00080006ff */
[----:B------:R-:W-:-:S05]  /*0140*/  IMAD R3, R7, UR6, RZ ;  /* 0x0000000607037c24 */ /* 0x000fca000f8e02ff */
[----:B------:R-:W-:-:S13]  /*0150*/  ISETP.GE.U32.AND P1, PT, R3, R4, PT ;  /* 0x000000040300720c */ /* 0x000fda0003f26070 */
[C---:B------:R-:W-:Y:S01]  /*0160*/  @!P1 VIADD R0, R3.reuse, UR5 ;  /* 0x0000000503009c36 */ /* 0x040fe20008000000 */
[----:B0-----:R-:W-:Y:S01]  /*0170*/  @!P1 LEA R2, R3, UR4, 0x2 ;  /* 0x0000000403029c11 */ /* 0x001fe2000f8e10ff */
[----:B------:R-:W-:-:S03]  /*0180*/  UMOV UR5, UR6 ;  /* 0x0000000600057c82 */ /* 0x000fc60008000000 */
[----:B------:R-:W-:Y:S01]  /*0190*/  @!P1 LEA R0, R0, UR4, 0x2 ;  /* 0x0000000400009c11 */ /* 0x000fe2000f8e10ff */
[----:B------:R-:W-:Y:S05]  /*01a0*/  @!P1 LDS R3, [R2] ;  /* 0x0000000002039984 */ /* 0x000fea0000000800 */
[----:B------:R-:W0:Y:S02]  /*01b0*/  @!P1 LDS R0, [R0] ;  /* 0x0000000000009984 */ /* 0x000e240000000800 */
[----:B0-----:R-:W-:-:S05]  /*01c0*/  @!P1 IMAD.IADD R3, R0, 0x1, R3 ;  /* 0x0000000100039824 */ /* 0x001fca00078e0203 */
[----:B------:R1:W-:Y:S01]  /*01d0*/  @!P1 STS [R2], R3 ;  /* 0x0000000302009388 */ /* 0x0003e20000000800 */
[----:B------:R-:W-:Y:S01]  /*01e0*/  BAR.SYNC.DEFER_BLOCKING 0x0 ;  /* 0x0000000000007b1d */ /* 0x000fe20000010000 */
[----:B------:R-:W-:-:S13]  /*01f0*/  ISETP.LE.U32.AND P1, PT, R4, UR6, PT ;  /* 0x0000000604007c0c */ /* 0x000fda000bf23070 */
[----:B-1----:R-:W-:Y:S05]  /*0200*/  @!P1 BRA `(.L_x_1) ;  /* 0xfffffffc00c89947 */ /* 0x002fea000383ffff */
.L_x_0:
[----:B------:R-:W-:Y:S05]  /*0210*/  @P0 EXIT ;  /* 0x000000000000094d */ /* 0x000fea0003800000 */
[----:B------:R-:W1:Y:S01]  /*0220*/  S2UR UR5, SR_CgaCtaId ;  /* 0x00000000000579c3 */ /* 0x000e620000008800 */
[----:B------:R-:W-:-:S07]  /*0230*/  UMOV UR4, 0x400 ;  /* 0x0000040000047882 */ /* 0x000fce0000000000 */
[----:B0-----:R-:W0:Y:S01]  /*0240*/  LDC.64 R2, c[0x0][0x388] ;  /* 0x0000e200ff027b82 */ /* 0x001e220000000a00 */
[----:B-1----:R-:W-:-:S09]  /*0250*/  ULEA UR4, UR5, UR4, 0x18 ;  /* 0x0000000405047291 */ /* 0x002fd2000f8ec0ff */
[----:B------:R-:W1:Y:S02]  /*0260*/  LDS R0, [UR4] ;  /* 0x00000004ff007984 */ /* 0x000e640008000800 */
[----:B-1----:R-:W-:-:S05]  /*0270*/  I2FP.F32.S32 R5, R0 ;  /* 0x0000000000057245 */ /* 0x002fca0000201400 */
[----:B0-----:R-:W-:Y:S01]  /*0280*/  STG.E desc[UR8][R2.64], R5 ;  /* 0x0000000502007986 */ /* 0x001fe2000c101908 */
[----:B------:R-:W-:Y:S05]  /*0290*/  EXIT ;  /* 0x000000000000794d */ /* 0x000fea0003800000 */
.L_x_2:
[----:B------:R-:W-:-:S00]  /*02a0*/  BRA `(.L_x_2) ;  /* 0xfffffffc00fc7947 */ /* 0x000fc0000383ffff */
[----:B------:R-:W-:-:S00]  /*02b0*/  NOP ;  /* 0x0000000000007918 */ /* 0x000fc00000000000 */
        /* <DEDUP_REMOVED lines=12> */
.L_x_20:


//--------------------- .text._Z10sampleCUDAPiP17curandStateXORWOW --------------------------
	.section	.text._Z10sampleCUDAPiP17curandStateXORWOW,"ax",@progbits
	.align	128
        .global         _Z10sampleCUDAPiP17curandStateXORWOW
        .type           _Z10sampleCUDAPiP17curandStateXORWOW,@function
        .size           _Z10sampleCUDAPiP17curandStateXORWOW,(.L_x_19 - _Z10sampleCUDAPiP17curandStateXORWOW)
        .other          _Z10sampleCUDAPiP17curandStateXORWOW,@"STO_CUDA_ENTRY STV_DEFAULT"
_Z10sampleCUDAPiP17curandStateXORWOW:
.text._Z10sampleCUDAPiP17curandStateXORWOW:
[----:B------:R-:W-:Y:S01]  /*0000*/  LDC R1, c[0x0][0x37c] ;  /* 0x0000df00ff017b82 */ /* 0x000fe20000000800 */
[----:B------:R-:W0:Y:S07]  /*0010*/  S2R R7, SR_TID.X ;  /* 0x0000000000077919 */ /* 0x000e2e0000002100 */
[----:B------:R-:W1:Y:S01]  /*0020*/  S2UR UR5, SR_CgaCtaId ;  /* 0x00000000000579c3 */ /* 0x000e620000008800 */
[----:B------:R-:W-:Y:S01]  /*0030*/  UMOV UR4, 0x400 ;  /* 0x0000040000047882 */ /* 0x000fe20000000000 */
[----:B------:R-:W2:Y:S01]  /*0040*/  LDCU UR7, c[0x0][0x360] ;  /* 0x00006c00ff0777ac */ /* 0x000ea20008000800 */
[----:B------:R-:W2:Y:S01]  /*0050*/  S2R R6, SR_CTAID.X ;  /* 0x0000000000067919 */ /* 0x000ea20000002500 */
[----:B------:R-:W3:Y:S04]  /*0060*/  LDCU.64 UR8, c[0x0][0x358] ;  /* 0x00006b00ff0877ac */ /* 0x000ee80008000a00 */
[----:B------:R-:W4:Y:S01]  /*0070*/  LDC.64 R2, c[0x0][0x388] ;  /* 0x0000e200ff027b82 */ /* 0x000f220000000a00 */
[----:B-1----:R-:W-:-:S06]  /*0080*/  ULEA UR4, UR5, UR4, 0x18 ;  /* 0x0000000405047291 */ /* 0x002fcc000f8ec0ff */
[----:B0-----:R-:W-:Y:S01]  /*0090*/  LEA R10, R7, UR4, 0x2 ;  /* 0x00000004070a7c11 */ /* 0x001fe2000f8e10ff */
[----:B--2---:R-:W-:-:S04]  /*00a0*/  IMAD R5, R6, UR7, R7 ;  /* 0x0000000706057c24 */ /* 0x004fc8000f8e0207 */
[----:B------:R0:W-:Y:S01]  /*00b0*/  STS [R10], RZ ;  /* 0x000000ff0a007388 */ /* 0x0001e20000000800 */
[----:B----4-:R-:W-:Y:S01]  /*00c0*/  IMAD.WIDE R2, R5, 0x30, R2 ;  /* 0x0000003005027825 */ /* 0x010fe200078e0202 */
[----:B------:R-:W-:Y:S06]  /*00d0*/  BAR.SYNC.DEFER_BLOCKING 0x0 ;  /* 0x0000000000007b1d */ /* 0x000fec0000010000 */
[----:B---3--:R-:W2:Y:S04]  /*00e0*/  LDG.E.64 R12, desc[UR8][R2.64] ;  /* 0x00000008020c7981 */ /* 0x008ea8000c1e1b00 */
[----:B------:R-:W3:Y:S04]  /*00f0*/  LDG.E.64 R4, desc[UR8][R2.64+0x10] ;  /* 0x0000100802047981 */ /* 0x000ee8000c1e1b00 */
[----:B------:R-:W4:Y:S01]  /*0100*/  LDG.E.64 R8, desc[UR8][R2.64+0x8] ;  /* 0x0000080802087981 */ /* 0x000f22000c1e1b00 */
[----:B------:R-:W-:Y:S01]  /*0110*/  BSSY.RECONVERGENT B0, `(.L_x_3) ;  /* 0x0000025000007945 */ /* 0x000fe20003800200 */
[----:B--2---:R-:W-:-:S04]  /*0120*/  SHF.R.U32.HI R0, RZ, 0x2, R13 ;  /* 0x00000002ff007819 */ /* 0x004fc8000001160d */
[----:B------:R-:W-:Y:S01]  /*0130*/  LOP3.LUT R0, R0, R13, RZ, 0x3c, !PT ;  /* 0x0000000d00007212 */ /* 0x000fe200078e3cff */
[----:B---3--:R-:W-:Y:S01]  /*0140*/  IMAD.SHL.U32 R11, R5, 0x10, RZ ;  /* 0x00000010050b7824 */ /* 0x008fe200078e00ff */
[----:B------:R0:W-:Y:S01]  /*0150*/  STG.E.64 desc[UR8][R2.64+0x8], R4 ;  /* 0x0000080402007986 */ /* 0x0001e2000c101b08 */
[----:B----4-:R-:W-:Y:S02]  /*0160*/  SHF.R.U32.HI R15, RZ, 0x2, R8 ;  /* 0x00000002ff0f7819 */ /* 0x010fe40000011608 */
[----:B------:R-:W-:Y:S02]  /*0170*/  IMAD.SHL.U32 R13, R0, 0x2, RZ ;  /* 0x00000002000d7824 */ /* 0x000fe400078e00ff */
[----:B------:R-:W-:-:S03]  /*0180*/  LOP3.LUT R15, R15, R8, RZ, 0x3c, !PT ;  /* 0x000000080f0f7212 */ /* 0x000fc600078e3cff */
[----:B------:R-:W-:Y:S01]  /*0190*/  LOP3.LUT R14, R0, R13, R11, 0x96, !PT ;  /* 0x0000000d000e7212 */ /* 0x000fe200078e960b */
[----:B------:R-:W-:Y:S01]  /*01a0*/  HFMA2 R11, -RZ, RZ, 0.1171875, 0 ;  /* 0x2f800000ff0b7431 */ /* 0x000fe200000001ff */
[----:B------:R-:W-:Y:S02]  /*01b0*/  SHF.L.U32 R8, R15, 0x1, RZ ;  /* 0x000000010f087819 */ /* 0x000fe400000006ff */
[----:B------:R-:W-:-:S05]  /*01c0*/  LOP3.LUT R14, R14, R5, RZ, 0x3c, !PT ;  /* 0x000000050e0e7212 */ /* 0x000fca00078e3cff */
[----:B------:R-:W-:-:S05]  /*01d0*/  IMAD.SHL.U32 R0, R14, 0x10, RZ ;  /* 0x000000100e007824 */ /* 0x000fca00078e00ff */
[----:B------:R-:W-:Y:S02]  /*01e0*/  LOP3.LUT R15, R15, R8, R0, 0x96, !PT ;  /* 0x000000080f0f7212 */ /* 0x000fe400078e9600 */
[C---:B------:R-:W-:Y:S02]  /*01f0*/  IADD3 R8, PT, PT, R12.reuse, 0xb0f8a, RZ ;  /* 0x000b0f8a0c087810 */ /* 0x040fe40007ffe0ff */
[----:B------:R-:W-:Y:S02]  /*0200*/  LOP3.LUT R15, R15, R14, RZ, 0x3c, !PT ;  /* 0x0000000e0f0f7212 */ /* 0x000fe400078e3cff */
[----:B------:R-:W-:Y:S01]  /*0210*/  IADD3 R12, PT, PT, R12, 0x587c5, R14 ;  /* 0x000587c50c0c7810 */ /* 0x000fe20007ffe00e */
[----:B------:R0:W-:Y:S02]  /*0220*/  STG.E.64 desc[UR8][R2.64], R8 ;  /* 0x0000000802007986 */ /* 0x0001e4000c101b08 */
[----:B------:R-:W-:Y:S01]  /*0230*/  IMAD.IADD R0, R15, 0x1, R8 ;  /* 0x000000010f007824 */ /* 0x000fe200078e0208 */
[----:B------:R-:W-:Y:S01]  /*0240*/  I2FP.F32.U32 R12, R12 ;  /* 0x0000000c000c7245 */ /* 0x000fe20000201000 */
[----:B------:R0:W-:Y:S03]  /*0250*/  STG.E.64 desc[UR8][R2.64+0x10], R14 ;  /* 0x0000100e02007986 */ /* 0x0001e6000c101b08 */
[----:B------:R-:W-:Y:S01]  /*0260*/  I2FP.F32.U32 R0, R0 ;  /* 0x0000000000007245 */ /* 0x000fe20000201000 */
[----:B------:R-:W-:-:S04]  /*0270*/  FFMA R12, R12, R11, 1.1641532182693481445e-10 ;  /* 0x2f0000000c0c7423 */ /* 0x000fc8000000000b */
[----:B------:R-:W-:-:S04]  /*0280*/  FFMA R0, R0, R11, 1.1641532182693481445e-10 ;  /* 0x2f00000000007423 */ /* 0x000fc8000000000b */
[----:B------:R-:W-:-:S04]  /*0290*/  FMUL R11, R0, R0 ;  /* 0x00000000000b7220 */ /* 0x000fc80000400000 */
[----:B------:R-:W-:-:S04]  /*02a0*/  FFMA R0, R12, R12, R11 ;  /* 0x0000000c0c007223 */ /* 0x000fc8000000000b */
[----:B------:R-:W-:Y:S01]  /*02b0*/  VIADD R12, R0, 0xf3000000 ;  /* 0xf3000000000c7836 */ /* 0x000fe20000000000 */
[----:B------:R0:W1:Y:S04]  /*02c0*/  MUFU.RSQ R11, R0 ;  /* 0x00000000000b7308 */ /* 0x0000680000001400 */
[----:B------:R-:W-:-:S13]  /*02d0*/  ISETP.GT.U32.AND P0, PT, R12, 0x727fffff, PT ;  /* 0x727fffff0c00780c */ /* 0x000fda0003f04070 */
[----:B01----:R-:W-:Y:S05]  /*02e0*/  @!P0 BRA `(.L_x_4) ;  /* 0x00000000000c8947 */ /* 0x003fea0003800000 */
[----:B------:R-:W-:-:S07]  /*02f0*/  MOV R9, 0x310 ;  /* 0x0000031000097802 */ /* 0x000fce0000000f00 */
[----:B------:R-:W-:Y:S05]  /*0300*/  CALL.REL.NOINC `($__internal_0_$__cuda_sm20_sqrt_rn_f32_slowpath) ;  /* 0x0000000000947944 */ /* 0x000fea0003c00000 */
[----:B------:R-:W-:Y:S05]  /*0310*/  BRA `(.L_x_5) ;  /* 0x0000000000107947 */ /* 0x000fea0003800000 */
.L_x_4:
[----:B------:R-:W-:Y:S01]  /*0320*/  FMUL.FTZ R3, R0, R11 ;  /* 0x0000000b00037220 */ /* 0x000fe20000410000 */
[----:B------:R-:W-:-:S03]  /*0330*/  FMUL.FTZ R11, R11, 0.5 ;  /* 0x3f0000000b0b7820 */ /* 0x000fc60000410000 */
[----:B------:R-:W-:-:S04]  /*0340*/  FFMA R0, -R3, R3, R0 ;  /* 0x0000000303007223 */ /* 0x000fc80000000100 */
[----:B------:R-:W-:-:S07]  /*0350*/  FFMA R0, R0, R11, R3 ;  /* 0x0000000b00007223 */ /* 0x000fce0000000003 */
.L_x_5:
[----:B------:R-:W-:Y:S05]  /*0360*/  BSYNC.RECONVERGENT B0 ;  /* 0x0000000000007941 */ /* 0x000fea0003800200 */
.L_x_3:
[----:B------:R-:W-:Y:S01]  /*0370*/  FSETP.GTU.AND P1, PT, R0, 1, PT ;  /* 0x3f8000000000780b */ /* 0x000fe20003f2c000 */
[----:B------:R-:W-:Y:S01]  /*0380*/  UISETP.GE.U32.AND UP0, UPT, UR7, 0x2, UPT ;  /* 0x000000020700788c */ /* 0x000fe2000bf06070 */
[----:B------:R-:W-:-:S11]  /*0390*/  ISETP.NE.AND P0, PT, R7, RZ, PT ;  /* 0x000000ff0700720c */ /* 0x000fd60003f05270 */
[----:B------:R-:W-:-:S05]  /*03a0*/  @!P1 MOV R3, 0x1 ;  /* 0x0000000100039802 */ /* 0x000fca0000000f00 */
[----:B------:R0:W-:Y:S01]  /*03b0*/  @!P1 STS [R10], R3 ;  /* 0x000000030a009388 */ /* 0x0001e20000000800 */
[----:B------:R-:W-:Y:S06]  /*03c0*/  BAR.SYNC.DEFER_BLOCKING 0x0 ;  /* 0x0000000000007b1d */ /* 0x000fec0000010000 */
[----:B------:R-:W-:Y:S05]  /*03d0*/  BRA.U !UP0, `(.L_x_6) ;  /* 0x00000001083c7547 */ /* 0x000fea000b800000 */
[----:B------:R-:W-:-:S05]  /*03e0*/  UMOV UR5, 0x1 ;  /* 0x0000000100057882 */ /* 0x000fca0000000000 */
.L_x_7:
[----:B------:R-:W-:-:S04]  /*03f0*/  USHF.L.U32 UR6, UR5, 0x1, URZ ;  /* 0x0000000105067899 */ /* 0x000fc800080006ff */
[----:B------:R-:W-:Y:S02]  /*0400*/  UISETP.GE.U32.AND UP0, UPT, UR6, UR7, UPT ;  /* 0x000000070600728c */ /* 0x000fe4000bf06070 */
[----:B-1----:R-:W-:-:S05]  /*0410*/  IMAD R2, R7, UR6, RZ ;  /* 0x0000000607027c24 */ /* 0x002fca000f8e02ff */
[----:B------:R-:W-:-:S13]  /*0420*/  ISETP.GE.U32.AND P1, PT, R2, UR7, PT ;  /* 0x0000000702007c0c */ /* 0x000fda000bf26070 */
[C---:B------:R-:W-:Y:S01]  /*0430*/  @!P1 VIADD R0, R2.reuse, UR5 ;  /* 0x0000000502009c36 */ /* 0x040fe20008000000 */
[----:B------:R-:W-:Y:S01]  /*0440*/  @!P1 LEA R2, R2, UR4, 0x2 ;  /* 0x0000000402029c11 */ /* 0x000fe2000f8e10ff */
[----:B------:R-:W-:-:S03]  /*0450*/  UMOV UR5, UR6 ;  /* 0x0000000600057c82 */ /* 0x000fc60008000000 */
[----:B------:R-:W-:Y:S01]  /*0460*/  @!P1 LEA R0, R0, UR4, 0x2 ;  /* 0x0000000400009c11 */ /* 0x000fe2000f8e10ff */
[----:B0-----:R-:W-:Y:S05]  /*0470*/  @!P1 LDS R3, [R2] ;  /* 0x0000000002039984 */ /* 0x001fea0000000800 */
[----:B------:R-:W0:Y:S02]  /*0480*/  @!P1 LDS R0, [R0] ;  /* 0x0000000000009984 */ /* 0x000e240000000800 */
[----:B0-----:R-:W-:-:S05]  /*0490*/  @!P1 IADD3 R3, PT, PT, R0, R3, RZ ;  /* 0x0000000300039210 */ /* 0x001fca0007ffe0ff */
[----:B------:R1:W-:Y:S01]  /*04a0*/  @!P1 STS [R2], R3 ;  /* 0x0000000302009388 */ /* 0x0003e20000000800 */
[----:B------:R-:W-:Y:S06]  /*04b0*/  BAR.SYNC.DEFER_BLOCKING 0x0 ;  /* 0x0000000000007b1d */ /* 0x000fec0000010000 */
[----:B------:R-:W-:Y:S05]  /*04c0*/  BRA.U !UP0, `(.L_x_7) ;  /* 0xfffffffd08c87547 */ /* 0x000fea000b83ffff */
.L_x_6:
[----:B------:R-:W-:Y:S05]  /*04d0*/  @P0 EXIT ;  /* 0x000000000000094d */ /* 0x000fea0003800000 */
[----:B------:R-:W2:Y:S01]  /*04e0*/  S2UR UR5, SR_CgaCtaId ;  /* 0x00000000000579c3 */ /* 0x000ea20000008800 */
[----:B------:R-:W-:-:S07]  /*04f0*/  UMOV UR4, 0x400 ;  /* 0x0000040000047882 */ /* 0x000fce0000000000 */
[----:B01----:R-:W0:Y:S01]  /*0500*/  LDC.64 R2, c[0x0][0x380] ;  /* 0x0000e000ff027b82 */ /* 0x003e220000000a00 */
[----:B--2---:R-:W-:Y:S01]  /*0510*/  ULEA UR4, UR5, UR4, 0x18 ;  /* 0x0000000405047291 */ /* 0x004fe2000f8ec0ff */
[----:B0-----:R-:W-:-:S08]  /*0520*/  IMAD.WIDE.U32 R6, R6, 0x4, R2 ;  /* 0x0000000406067825 */ /* 0x001fd000078e0002 */
[----:B------:R-:W0:Y:S04]  /*0530*/  LDS R5, [UR4] ;  /* 0x00000004ff057984 */ /* 0x000e280008000800 */
[----:B0-----:R-:W-:Y:S01]  /*0540*/  STG.E desc[UR8][R6.64], R5 ;  /* 0x0000000506007986 */ /* 0x001fe2000c101908 */
[----:B------:R-:W-:Y:S05]  /*0550*/  EXIT ;  /* 0x000000000000794d */ /* 0x000fea0003800000 */
        .weak           $__internal_0_$__cuda_sm20_sqrt_rn_f32_slowpath
        .type           $__internal_0_$__cuda_sm20_sqrt_rn_f32_slowpath,@function
        .size           $__internal_0_$__cuda_sm20_sqrt_rn_f32_slowpath,(.L_x_19 - $__internal_0_$__cuda_sm20_sqrt_rn_f32_slowpath)
$__internal_0_$__cuda_sm20_sqrt_rn_f32_slowpath:
[----:B------:R-:W-:-:S13]  /*0560*/  LOP3.LUT P0, RZ, R0, 0x7fffffff, RZ, 0xc0, !PT ;  /* 0x7fffffff00ff7812 */ /* 0x000fda000780c0ff */
[----:B------:R-:W-:Y:S01]  /*0570*/  @!P0 IMAD.MOV.U32 R2, RZ, RZ, R0 ;  /* 0x000000ffff028224 */ /* 0x000fe200078e0000 */
[----:B------:R-:W-:Y:S06]  /*0580*/  @!P0 BRA `(.L_x_8) ;  /* 0x0000000000408947 */ /* 0x000fec0003800000 */
[----:B------:R-:W-:-:S13]  /*0590*/  FSETP.GEU.FTZ.AND P0, PT, R0, RZ, PT ;  /* 0x000000ff0000720b */ /* 0x000fda0003f1e000 */
[----:B------:R-:W-:Y:S01]  /*05a0*/  @!P0 MOV R2, 0x7fffffff ;  /* 0x7fffffff00028802 */ /* 0x000fe20000000f00 */
[----:B------:R-:W-:Y:S06]  /*05b0*/  @!P0 BRA `(.L_x_8) ;  /* 0x0000000000348947 */ /* 0x000fec0003800000 */
[----:B------:R-:W-:-:S13]  /*05c0*/  FSETP.GTU.FTZ.AND P0, PT, |R0|, +INF , PT ;  /* 0x7f8000000000780b */ /* 0x000fda0003f1c200 */
[----:B------:R-:W-:Y:S01]  /*05d0*/  @P0 FADD.FTZ R2, R0, 1 ;  /* 0x3f80000000020421 */ /* 0x000fe20000010000 */
[----:B------:R-:W-:Y:S06]  /*05e0*/  @P0 BRA `(.L_x_8) ;  /* 0x0000000000280947 */ /* 0x000fec0003800000 */
[----:B------:R-:W-:-:S13]  /*05f0*/  FSETP.NEU.FTZ.AND P0, PT, |R0|, +INF , PT ;  /* 0x7f8000000000780b */ /* 0x000fda0003f1d200 */
[----:B------:R-:W-:-:S04]  /*0600*/  @P0 FFMA R3, R0, 1.84467440737095516160e+19, RZ ;  /* 0x5f80000000030823 */ /* 0x000fc800000000ff */
[----:B------:R-:W0:Y:S02]  /*0610*/  @P0 MUFU.RSQ R2, R3 ;  /* 0x0000000300020308 */ /* 0x000e240000001400 */
[----:B0-----:R-:W-:Y:S01]  /*0620*/  @P0 FMUL.FTZ R4, R3, R2 ;  /* 0x0000000203040220 */ /* 0x001fe20000410000 */
[----:B------:R-:W-:Y:S01]  /*0630*/  @P0 FMUL.FTZ R8, R2, 0.5 ;  /* 0x3f00000002080820 */ /* 0x000fe20000410000 */
[----:B------:R-:W-:Y:S02]  /*0640*/  @!P0 IMAD.MOV.U32 R2, RZ, RZ, R0 ;  /* 0x000000ffff028224 */ /* 0x000fe400078e0000 */
[----:B------:R-:W-:-:S04]  /*0650*/  @P0 FADD.FTZ R5, -R4, -RZ ;  /* 0x800000ff04050221 */ /* 0x000fc80000010100 */
[----:B------:R-:W-:-:S04]  /*0660*/  @P0 FFMA R5, R4, R5, R3 ;  /* 0x0000000504050223 */ /* 0x000fc80000000003 */
[----:B------:R-:W-:-:S04]  /*0670*/  @P0 FFMA R5, R5, R8, R4 ;  /* 0x0000000805050223 */ /* 0x000fc80000000004 */
[----:B------:R-:W-:-:S07]  /*0680*/  @P0 FMUL.FTZ R2, R5, 2.3283064365386962891e-10 ;  /* 0x2f80000005020820 */ /* 0x000fce0000410000 */
.L_x_8:
[----:B------:R-:W-:Y:S01]  /*0690*/  HFMA2 R3, -RZ, RZ, 0, 0 ;  /* 0x00000000ff037431 */ /* 0x000fe200000001ff */
[----:B------:R-:W-:Y:S01]  /*06a0*/  MOV R0, R2 ;  /* 0x0000000200007202 */ /* 0x000fe20000000f00 */
[----:B------:R-:W-:-:S04]  /*06b0*/  IMAD.MOV.U32 R2, RZ, RZ, R9 ;  /* 0x000000ffff027224 */ /* 0x000fc800078e0009 */
[----:B------:R-:W-:Y:S05]  /*06c0*/  RET.REL.NODEC R2 `(_Z10sampleCUDAPiP17curandStateXORWOW) ;  /* 0xfffffff8024c7950 */ /* 0x000fea0003c3ffff */
.L_x_9:
        /* <DEDUP_REMOVED lines=11> */
.L_x_19:


//--------------------- .text._Z12setup_kernelP17curandStateXORWOW --------------------------
	.section	.text._Z12setup_kernelP17curandStateXORWOW,"ax",@progbits
	.align	128
        .global         _Z12setup_kernelP17curandStateXORWOW
        .type           _Z12setup_kernelP17curandStateXORWOW,@function
        .size           _Z12setup_kernelP17curandStateXORWOW,(.L_x_22 - _Z12setup_kernelP17curandStateXORWOW)
        .other          _Z12setup_kernelP17curandStateXORWOW,@"STO_CUDA_ENTRY STV_DEFAULT"
_Z12setup_kernelP17curandStateXORWOW:
.text._Z12setup_kernelP17curandStateXORWOW:
[----:B------:R-:W-:Y:S01]  /*0000*/  LDC R1, c[0x0][0x37c] ;  /* 0x0000df00ff017b82 */ /* 0x000fe20000000800 */
[----:B------:R-:W0:Y:S07]  /*0010*/  S2R R13, SR_TID.X ;  /* 0x00000000000d7919 */ /* 0x000e2e0000002100 */
[----:B------:R-:W0:Y:S01]  /*0020*/  S2UR UR6, SR_CTAID.X ;  /* 0x00000000000679c3 */ /* 0x000e220000002500 */
[----:B------:R-:W1:Y:S01]  /*0030*/  LDCU.64 UR4, c[0x0][0x358] ;  /* 0x00006b00ff0477ac */ /* 0x000e620008000a00 */
[----:B------:R-:W-:Y:S01]  /*0040*/  IMAD.MOV.U32 R2, RZ, RZ, 0x3198c20f ;  /* 0x3198c20fff027424 */ /* 0x000fe200078e00ff */
[----:B------:R-:W-:Y:S01]  /*0050*/  BSSY.RECONVERGENT B0, `(.L_x_10) ;  /* 0x00000df000007945 */ /* 0x000fe20003800200 */
[----:B------:R-:W-:-:S02]  /*0060*/  IMAD.MOV.U32 R3, RZ, RZ, 0x5efdb30c ;  /* 0x5efdb30cff037424 */ /* 0x000fc400078e00ff */
[----:B------:R-:W-:Y:S02]  /*0070*/  IMAD.MOV.U32 R4, RZ, RZ, 0x423bb012 ;  /* 0x423bb012ff047424 */ /* 0x000fe400078e00ff */
[----:B------:R-:W0:Y:S01]  /*0080*/  LDC R0, c[0x0][0x360] ;  /* 0x0000d800ff007b82 */ /* 0x000e220000000800 */
[----:B------:R-:W-:Y:S02]  /*0090*/  IMAD.MOV.U32 R5, RZ, RZ, -0x75bd8fc ;  /* 0xf8a42704ff057424 */ /* 0x000fe400078e00ff */
[----:B------:R-:W-:Y:S02]  /*00a0*/  IMAD.MOV.U32 R8, RZ, RZ, -0x23270784 ;  /* 0xdcd8f87cff087424 */ /* 0x000fe400078e00ff */
[----:B------:R-:W-:-:S03]  /*00b0*/  IMAD.MOV.U32 R9, RZ, RZ, 0x57fa2510 ;  /* 0x57fa2510ff097424 */ /* 0x000fc600078e00ff */
[----:B------:R-:W2:Y:S01]  /*00c0*/  LDC.64 R6, c[0x0][0x380] ;  /* 0x0000e000ff067b82 */ /* 0x000ea20000000a00 */
[----:B0-----:R-:W-:-:S05]  /*00d0*/  IMAD R13, R0, UR6, R13 ;  /* 0x00000006000d7c24 */ /* 0x001fca000f8e020d */
[C---:B------:R-:W-:Y:S01]  /*00e0*/  ISETP.NE.AND P0, PT, R13.reuse, RZ, PT ;  /* 0x000000ff0d00720c */ /* 0x040fe20003f05270 */
[----:B--2---:R-:W-:-:S05]  /*00f0*/  IMAD.WIDE R6, R13, 0x30, R6 ;  /* 0x000000300d067825 */ /* 0x004fca00078e0206 */
[----:B-1----:R0:W-:Y:S04]  /*0100*/  STG.E.64 desc[UR4][R6.64], R2 ;  /* 0x0000000206007986 */ /* 0x0021e8000c101b04 */
[----:B------:R0:W-:Y:S04]  /*0110*/  STG.E.64 desc[UR4][R6.64+0x8], R4 ;  /* 0x0000080406007986 */ /* 0x0001e8000c101b04 */
[----:B------:R0:W-:Y:S01]  /*0120*/  STG.E.64 desc[UR4][R6.64+0x10], R8 ;  /* 0x0000100806007986 */ /* 0x0001e2000c101b04 */
[----:B------:R-:W-:Y:S05]  /*0130*/  @!P0 BRA `(.L_x_11) ;  /* 0x0000000c00408947 */ /* 0x000fea0003800000 */
[----:B------:R-:W-:Y:S01]  /*0140*/  SHF.R.S32.HI R0, RZ, 0x1f, R13 ;  /* 0x0000001fff007819 */ /* 0x000fe2000001140d */
[----:B------:R-:W-:-:S07]  /*0150*/  IMAD.MOV.U32 R12, RZ, RZ, RZ ;  /* 0x000000ffff0c7224 */ /* 0x000fce00078e00ff */
.L_x_17:
[----:B0-----:R-:W-:Y:S01]  /*0160*/  LOP3.LUT R2, R13, 0x3, RZ, 0xc0, !PT ;  /* 0x000000030d027812 */ /* 0x001fe200078ec0ff */
[----:B------:R-:W-:Y:S03]  /*0170*/  BSSY.RECONVERGENT B1, `(.L_x_12) ;  /* 0x00000c6000017945 */ /* 0x000fe60003800200 */
[----:B------:R-:W-:-:S04]  /*0180*/  ISETP.NE.U32.AND P0, PT, R2, RZ, PT ;  /* 0x000000ff0200720c */ /* 0x000fc80003f05070 */
[----:B------:R-:W-:-:S13]  /*0190*/  ISETP.NE.AND.EX P0, PT, RZ, RZ, PT, P0 ;  /* 0x000000ffff00720c */ /* 0x000fda0003f05300 */
[----:B------:R-:W-:Y:S05]  /*01a0*/  @!P0 BRA `(.L_x_13) ;  /* 0x0000000c00088947 */ /* 0x000fea0003800000 */
[----:B------:R-:W0:Y:S01]  /*01b0*/  LDC.64 R8, c[0x4][RZ] ;  /* 0x01000000ff087b82 */ /* 0x000e220000000a00 */
[----:B------:R-:W-:Y:S02]  /*01c0*/  IMAD.MOV.U32 R14, RZ, RZ, RZ ;  /* 0x000000ffff0e7224 */ /* 0x000fe400078e00ff */
[----:B0-----:R-:W-:-:S07]  /*01d0*/  IMAD.WIDE.U32 R8, R12, 0xc80, R8 ;  /* 0x00000c800c087825 */ /* 0x001fce00078e0008 */
.L_x_16:
[----:B0-----:R-:W-:Y:S01]  /*01e0*/  IMAD.MOV.U32 R15, RZ, RZ, RZ ;  /* 0x000000ffff0f7224 */ /* 0x001fe200078e00ff */
[----:B------:R-:W-:Y:S01]  /*01f0*/  CS2R R2, SRZ ;  /* 0x0000000000027805 */ /* 0x000fe2000001ff00 */
[----:B------:R-:W-:Y:S01]  /*0200*/  IMAD.MOV.U32 R17, RZ, RZ, RZ ;  /* 0x000000ffff117224 */ /* 0x000fe200078e00ff */
[----:B------:R-:W-:-:S07]  /*0210*/  CS2R R4, SRZ ;  /* 0x0000000000047805 */ /* 0x000fce000001ff00 */
.L_x_15:
[----:B------:R-:W-:-:S05]  /*0220*/  IMAD.WIDE.U32 R10, R17, 0x4, R6 ;  /* 0x00000004110a7825 */ /* 0x000fca00078e0006 */
[----:B------:R0:W5:Y:S01]  /*0230*/  LDG.E R16, desc[UR4][R10.64+0x4] ;  /* 0x000004040a107981 */ /* 0x000162000c1e1900 */
[----:B------:R-:W-:-:S07]  /*0240*/  IMAD.MOV.U32 R19, RZ, RZ, RZ ;  /* 0x000000ffff137224 */ /* 0x000fce00078e00ff */
.L_x_14:
[----:B-----5:R-:W-:Y:S01]  /*0250*/  SHF.R.U32.HI R24, RZ, R19, R16 ;  /* 0x00000013ff187219 */ /* 0x020fe20000011610 */
[----:B0-----:R-:W-:-:S03]  /*0260*/  IMAD.SHL.U32 R10, R17, 0x20, RZ ;  /* 0x00000020110a7824 */ /* 0x001fc600078e00ff */
[----:B------:R-:W-:Y:S01]  /*0270*/  LOP3.LUT R11, R24, 0x1, RZ, 0xc0, !PT ;  /* 0x00000001180b7812 */ /* 0x000fe200078ec0ff */
[----:B------:R-:W-:-:S03]  /*0280*/  IMAD.IADD R10, R10, 0x1, R19 ;  /* 0x000000010a0a7824 */ /* 0x000fc600078e0213 */
[----:B------:R-:W-:Y:S01]  /*0290*/  ISETP.NE.U32.AND P0, PT, R11, 0x1, PT ;  /* 0x000000010b00780c */ /* 0x000fe20003f05070 */
[----:B------:R-:W-:-:S03]  /*02a0*/  IMAD R11, R10, 0x5, RZ ;  /* 0x000000050a0b7824 */ /* 0x000fc600078e02ff */
[----:B------:R-:W-:Y:S01]  /*02b0*/  R2P PR, R24, 0x7e ;  /* 0x0000007e18007804 */ /* 0x000fe20000000000 */
[----:B------:R-:W-:-:S08]  /*02c0*/  IMAD.WIDE.U32 R10, R11, 0x4, R8 ;  /* 0x000000040b0a7825 */ /* 0x000fd000078e0008 */
[----:B------:R-:W2:Y:S04]  /*02d0*/  @!P0 LDG.E R18, desc[UR4][R10.64] ;  /* 0x000000040a128981 */ /* 0x000ea8000c1e1900 */
[----:B------:R-:W3:Y:S04]  /*02e0*/  @!P0 LDG.E R20, desc[UR4][R10.64+0x10] ;  /* 0x000010040a148981 */ /* 0x000ee8000c1e1900 */
[----:B------:R-:W4:Y:S04]  /*02f0*/  @P1 LDG.E R22, desc[UR4][R10.64+0x14] ;  /* 0x000014040a161981 */ /* 0x000f28000c1e1900 */
[----:B------:R-:W4:Y:S04]  /*0300*/  @P2 LDG.E R26, desc[UR4][R10.64+0x28] ;  /* 0x000028040a1a2981 */ /* 0x000f28000c1e1900 */
[----:B------:R-:W4:Y:S04]  /*0310*/  @!P0 LDG.E R21, desc[UR4][R10.64+0x4] ;  /* 0x000004040a158981 */ /* 0x000f28000c1e1900 */
[----:B------:R-:W4:Y:S04]  /*0320*/  @!P0 LDG.E R23, desc[UR4][R10.64+0xc] ;  /* 0x00000c040a178981 */ /* 0x000f28000c1e1900 */
[----:B------:R-:W4:Y:S04]  /*0330*/  @P1 LDG.E R25, desc[UR4][R10.64+0x18] ;  /* 0x000018040a191981 */ /* 0x000f28000c1e1900 */
[----:B------:R-:W4:Y:S04]  /*0340*/  @P3 LDG.E R28, desc[UR4][R10.64+0x3c] ;  /* 0x00003c040a1c3981 */ /* 0x000f28000c1e1900 */
[----:B------:R-:W4:Y:S01]  /*0350*/  @P6 LDG.E R27, desc[UR4][R10.64+0x7c] ;  /* 0x00007c040a1b6981 */ /* 0x000f22000c1e1900 */
[----:B--2---:R-:W-:-:S03]  /*0360*/  @!P0 LOP3.LUT R15, R15, R18, RZ, 0x3c, !PT ;  /* 0x000000120f0f8212 */ /* 0x004fc600078e3cff */
[----:B------:R-:W2:Y:S01]  /*0370*/  @!P0 LDG.E R18, desc[UR4][R10.64+0x8] ;  /* 0x000008040a128981 */ /* 0x000ea2000c1e1900 */
[----:B---3--:R-:W-:-:S03]  /*0380*/  @!P0 LOP3.LUT R3, R3, R20, RZ, 0x3c, !PT ;  /* 0x0000001403038212 */ /* 0x008fc600078e3cff */
[----:B------:R-:W3:Y:S01]  /*0390*/  @P1 LDG.E R20, desc[UR4][R10.64+0x24] ;  /* 0x000024040a141981 */ /* 0x000ee2000c1e1900 */
[----:B----4-:R-:W-:-:S03]  /*03a0*/  @P1 LOP3.LUT R15, R15, R22, RZ, 0x3c, !PT ;  /* 0x000000160f0f1212 */ /* 0x010fc600078e3cff */
[----:B------:R-:W4:Y:S01]  /*03b0*/  @P2 LDG.E R22, desc[UR4][R10.64+0x38] ;  /* 0x000038040a162981 */ /* 0x000f22000c1e1900 */
[----:B------:R-:W-:-:S03]  /*03c0*/  @P2 LOP3.LUT R15, R15, R26, RZ, 0x3c, !PT ;  /* 0x0000001a0f0f2212 */ /* 0x000fc600078e3cff */
[----:B------:R-:W4:Y:S01]  /*03d0*/  @P4 LDG.E R26, desc[UR4][R10.64+0x50] ;  /* 0x000050040a1a4981 */ /* 0x000f22000c1e1900 */
[----:B------:R-:W-:-:S03]  /*03e0*/  @!P0 LOP3.LUT R4, R4, R21, RZ, 0x3c, !PT ;  /* 0x0000001504048212 */ /* 0x000fc600078e3cff */
[----:B------:R-:W4:Y:S01]  /*03f0*/  @P1 LDG.E R21, desc[UR4][R10.64+0x20] ;  /* 0x000020040a151981 */ /* 0x000f22000c1e1900 */
[----:B------:R-:W-:-:S03]  /*0400*/  @!P0 LOP3.LUT R2, R2, R23, RZ, 0x3c, !PT ;  /* 0x0000001702028212 */ /* 0x000fc600078e3cff */
[----:B------:R-:W4:Y:S01]  /*0410*/  @P2 LDG.E R23, desc[UR4][R10.64+0x2c] ;  /* 0x00002c040a172981 */ /* 0x000f22000c1e1900 */
[----:B------:R-:W-:-:S03]  /*0420*/  @P1 LOP3.LUT R4, R4, R25, RZ, 0x3c, !PT ;  /* 0x0000001904041212 */ /* 0x000fc600078e3cff */
[----:B------:R-:W4:Y:S01]  /*0430*/  @P2 LDG.E R25, desc[UR4][R10.64+0x34] ;  /* 0x000034040a192981 */ /* 0x000f22000c1e1900 */
[----:B--2---:R-:W-:-:S03]  /*0440*/  @!P0 LOP3.LUT R5, R5, R18, RZ, 0x3c, !PT ;  /* 0x0000001205058212 */ /* 0x004fc600078e3cff */
[----:B------:R-:W2:Y:S01]  /*0450*/  @P1 LDG.E R18, desc[UR4][R10.64+0x1c] ;  /* 0x00001c040a121981 */ /* 0x000ea2000c1e1900 */
[----:B---3--:R-:W-:-:S03]  /*0460*/  @P1 LOP3.LUT R3, R3, R20, RZ, 0x3c, !PT ;  /* 0x0000001403031212 */ /* 0x008fc600078e3cff */
[----:B------:R-:W3:Y:S01]  /*0470*/  @P2 LDG.E R20, desc[UR4][R10.64+0x30] ;  /* 0x000030040a142981 */ /* 0x000ee2000c1e1900 */
[----:B----4-:R-:W-:-:S03]  /*0480*/  @P2 LOP3.LUT R3, R3, R22, RZ, 0x3c, !PT ;  /* 0x0000001603032212 */ /* 0x010fc600078e3cff */
[----:B------:R-:W4:Y:S01]  /*0490*/  @P3 LDG.E R22, desc[UR4][R10.64+0x4c] ;  /* 0x00004c040a163981 */ /* 0x000f22000c1e1900 */
[----:B------:R-:W-:-:S04]  /*04a0*/  @P3 LOP3.LUT R15, R15, R28, RZ, 0x3c, !PT ;  /* 0x0000001c0f0f3212 */ /* 0x000fc800078e3cff */
[----:B------:R-:W-:Y:S02]  /*04b0*/  @P4 LOP3.LUT R15, R15, R26, RZ, 0x3c, !PT ;  /* 0x0000001a0f0f4212 */ /* 0x000fe400078e3cff */
[----:B------:R-:W-:Y:S01]  /*04c0*/  @P1 LOP3.LUT R2, R2, R21, RZ, 0x3c, !PT ;  /* 0x0000001502021212 */ /* 0x000fe200078e3cff */
[----:B------:R-:W4:Y:S04]  /*04d0*/  @P5 LDG.E R26, desc[UR4][R10.64+0x64] ;  /* 0x000064040a1a5981 */ /* 0x000f28000c1e1900 */
[----:B------:R-:W4:Y:S01]  /*04e0*/  @P3 LDG.E R21, desc[UR4][R10.64+0x40] ;  /* 0x000040040a153981 */ /* 0x000f22000c1e1900 */
[----:B------:R-:W-:Y:S02]  /*04f0*/  @P2 LOP3.LUT R4, R4, R23, RZ, 0x3c, !PT ;  /* 0x0000001704042212 */ /* 0x000fe400078e3cff */
[----:B------:R-:W-:Y:S01]  /*0500*/  @P2 LOP3.LUT R2, R2, R25, RZ, 0x3c, !PT ;  /* 0x0000001902022212 */ /* 0x000fe200078e3cff */
[----:B------:R-:W4:Y:S04]  /*0510*/  @P3 LDG.E R23, desc[UR4][R10.64+0x48] ;  /* 0x000048040a173981 */ /* 0x000f28000c1e1900 */
[----:B------:R-:W4:Y:S01]  /*0520*/  @P4 LDG.E R25, desc[UR4][R10.64+0x54] ;  /* 0x000054040a194981 */ /* 0x000f22000c1e1900 */
[----:B--2---:R-:W-:-:S03]  /*0530*/  @P1 LOP3.LUT R5, R5, R18, RZ, 0x3c, !PT ;  /* 0x0000001205051212 */ /* 0x004fc600078e3cff */
[----:B------:R-:W2:Y:S01]  /*0540*/  @P3 LDG.E R18, desc[UR4][R10.64+0x44] ;  /* 0x000044040a123981 */ /* 0x000ea2000c1e1900 */
[----:B---3--:R-:W-:-:S03]  /*0550*/  @P2 LOP3.LUT R5, R5, R20, RZ, 0x3c, !PT ;  /* 0x0000001405052212 */ /* 0x008fc600078e3cff */
[----:B------:R-:W3:Y:S01]  /*0560*/  @P4 LDG.E R20, desc[UR4][R10.64+0x58] ;  /* 0x000058040a144981 */ /* 0x000ee2000c1e1900 */
[----:B----4-:R-:W-:-:S03]  /*0570*/  @P3 LOP3.LUT R3, R3, R22, RZ, 0x3c, !PT ;  /* 0x0000001603033212 */ /* 0x010fc600078e3cff */
[----:B------:R-:W4:Y:S01]  /*0580*/  @P4 LDG.E R22, desc[UR4][R10.64+0x60] ;  /* 0x000060040a164981 */ /* 0x000f22000c1e1900 */
[----:B------:R-:W-:Y:S02]  /*0590*/  LOP3.LUT P0, RZ, R24, 0x80, RZ, 0xc0, !PT ;  /* 0x0000008018ff7812 */ /* 0x000fe4000780c0ff */
[----:B------:R-:W-:Y:S02]  /*05a0*/  @P5 LOP3.LUT R15, R15, R26, RZ, 0x3c, !PT ;  /* 0x0000001a0f0f5212 */ /* 0x000fe400078e3cff */
[----:B------:R-:W4:Y:S01]  /*05b0*/  @P6 LDG.E R26, desc[UR4][R10.64+0x78] ;  /* 0x000078040a1a6981 */ /* 0x000f22000c1e1900 */
[----:B------:R-:W-:-:S03]  /*05c0*/  @P3 LOP3.LUT R4, R4, R21, RZ, 0x3c, !PT ;  /* 0x0000001504043212 */ /* 0x000fc600078e3cff */
[----:B------:R-:W4:Y:S01]  /*05d0*/  @P4 LDG.E R21, desc[UR4][R10.64+0x5c] ;  /* 0x00005c040a154981 */ /* 0x000f22000c1e1900 */
[----:B------:R-:W-:-:S03]  /*05e0*/  @P3 LOP3.LUT R2, R2, R23, RZ, 0x3c, !PT ;  /* 0x0000001702023212 */ /* 0x000fc600078e3cff */
[----:B------:R-:W4:Y:S01]  /*05f0*/  @P5 LDG.E R23, desc[UR4][R10.64+0x68] ;  /* 0x000068040a175981 */ /* 0x000f22000c1e1900 */
[----:B------:R-:W-:-:S03]  /*0600*/  @P4 LOP3.LUT R4, R4, R25, RZ, 0x3c, !PT ;  /* 0x0000001904044212 */ /* 0x000fc600078e3cff */
[----:B------:R-:W4:Y:S01]  /*0610*/  @P5 LDG.E R25, desc[UR4][R10.64+0x70] ;  /* 0x000070040a195981 */ /* 0x000f22000c1e1900 */
[----:B--2---:R-:W-:-:S03]  /*0620*/  @P3 LOP3.LUT R5, R5, R18, RZ, 0x3c, !PT ;  /* 0x0000001205053212 */ /* 0x004fc600078e3cff */
[----:B------:R-:W2:Y:S01]  /*0630*/  @P5 LDG.E R18, desc[UR4][R10.64+0x6c] ;  /* 0x00006c040a125981 */ /* 0x000ea2000c1e1900 */
[----:B---3--:R-:W-:-:S03]  /*0640*/  @P4 LOP3.LUT R5, R5, R20, RZ, 0x3c, !PT ;  /* 0x0000001405054212 */ /* 0x008fc600078e3cff */
[----:B------:R-:W3:Y:S01]  /*0650*/  @P5 LDG.E R20, desc[UR4][R10.64+0x74] ;  /* 0x000074040a145981 */ /* 0x000ee2000c1e1900 */
[----:B----4-:R-:W-:-:S03]  /*0660*/  @P4 LOP3.LUT R3, R3, R22, RZ, 0x3c, !PT ;  /* 0x0000001603034212 */ /* 0x010fc600078e3cff */
[----:B------:R-:W4:Y:S01]  /*0670*/  @P0 LDG.E R22, desc[UR4][R10.64+0x8c] ;  /* 0x00008c040a160981 */ /* 0x000f22000c1e1900 */
[----:B------:R-:W-:-:S03]  /*0680*/  @P6 LOP3.LUT R15, R15, R26, RZ, 0x3c, !PT ;  /* 0x0000001a0f0f6212 */ /* 0x000fc600078e3cff */
        /* <DEDUP_REMOVED lines=13> */
[----:B------:R-:W-:Y:S02]  /*0760*/  @P6 LOP3.LUT R4, R4, R27, RZ, 0x3c, !PT ;  /* 0x0000001b04046212 */ /* 0x000fe400078e3cff */
[----:B------:R-:W-:Y:S02]  /*0770*/  @P6 LOP3.LUT R2, R2, R21, RZ, 0x3c, !PT ;  /* 0x0000001502026212 */ /* 0x000fe400078e3cff */
[----:B------:R-:W-:Y:S02]  /*0780*/  @P0 LOP3.LUT R4, R4, R23, RZ, 0x3c, !PT ;  /* 0x0000001704040212 */ /* 0x000fe400078e3cff */
[----:B------:R-:W-:Y:S02]  /*0790*/  @P0 LOP3.LUT R2, R2, R25, RZ, 0x3c, !PT ;  /* 0x0000001902020212 */ /* 0x000fe400078e3cff */
[----:B--2---:R-:W-:Y:S02]  /*07a0*/  @P6 LOP3.LUT R5, R5, R18, RZ, 0x3c, !PT ;  /* 0x0000001205056212 */ /* 0x004fe400078e3cff */
[----:B---3--:R-:W-:-:S02]  /*07b0*/  @P6 LOP3.LUT R3, R3, R20, RZ, 0x3c, !PT ;  /* 0x0000001403036212 */ /* 0x008fc400078e3cff */
[----:B----4-:R-:W-:Y:S02]  /*07c0*/  @P0 LOP3.LUT R5, R5, R22, RZ, 0x3c, !PT ;  /* 0x0000001605050212 */ /* 0x010fe400078e3cff */
[----:B------:R-:W-:Y:S02]  /*07d0*/  @P0 LOP3.LUT R3, R3, R26, RZ, 0x3c, !PT ;  /* 0x0000001a03030212 */ /* 0x000fe400078e3cff */
[----:B------:R-:W-:-:S13]  /*07e0*/  R2P PR, R24.B1, 0x7f ;  /* 0x0000007f18007804 */ /* 0x000fda0000001000 */
[----:B------:R-:W2:Y:S04]  /*07f0*/  @P0 LDG.E R18, desc[UR4][R10.64+0xa0] ;  /* 0x0000a0040a120981 */ /* 0x000ea8000c1e1900 */
[----:B------:R-:W3:Y:S04]  /*0800*/  @P1 LDG.E R22, desc[UR4][R10.64+0xb4] ;  /* 0x0000b4040a161981 */ /* 0x000ee8000c1e1900 */
[----:B------:R-:W4:Y:S04]  /*0810*/  @P2 LDG.E R26, desc[UR4][R10.64+0xc8] ;  /* 0x0000c8040a1a2981 */ /* 0x000f28000c1e1900 */
[----:B------:R-:W4:Y:S04]  /*0820*/  @P3 LDG.E R28, desc[UR4][R10.64+0xdc] ;  /* 0x0000dc040a1c3981 */ /* 0x000f28000c1e1900 */
[----:B------:R-:W4:Y:S04]  /*0830*/  @P0 LDG.E R23, desc[UR4][R10.64+0xa4] ;  /* 0x0000a4040a170981 */ /* 0x000f28000c1e1900 */
[----:B------:R-:W4:Y:S04]  /*0840*/  @P0 LDG.E R20, desc[UR4][R10.64+0xa8] ;  /* 0x0000a8040a140981 */ /* 0x000f28000c1e1900 */
[----:B------:R-:W4:Y:S04]  /*0850*/  @P4 LDG.E R25, desc[UR4][R10.64+0xf0] ;  /* 0x0000f0040a194981 */ /* 0x000f28000c1e1900 */
        /* <DEDUP_REMOVED lines=21> */
[----:B------:R-:W-:Y:S02]  /*09b0*/  LOP3.LUT P0, RZ, R24, 0x8000, RZ, 0xc0, !PT ;  /* 0x0000800018ff7812 */ /* 0x000fe4000780c0ff */
[----:B----4-:R-:W-:Y:S01]  /*09c0*/  @P5 LOP3.LUT R15, R15, R26, RZ, 0x3c, !PT ;  /* 0x0000001a0f0f5212 */ /* 0x010fe200078e3cff */
[----:B------:R-:W4:Y:S04]  /*09d0*/  @P3 LDG.E R24, desc[UR4][R10.64+0xe4] ;  /* 0x0000e4040a183981 */ /* 0x000f28000c1e1900 */
[----:B------:R-:W2:Y:S01]  /*09e0*/  @P6 LDG.E R26, desc[UR4][R10.64+0x118] ;  /* 0x000118040a1a6981 */ /* 0x000ea2000c1e1900 */
        /* <DEDUP_REMOVED lines=8> */
[----:B---3--:R-:W-:-:S03]  /*0a70*/  @P2 LOP3.LUT R3, R3, R22, RZ, 0x3c, !PT ;  /* 0x0000001603032212 */ /* 0x008fc600078e3cff */
[----:B------:R-:W3:Y:S01]  /*0a80*/  @P4 LDG.E R22, desc[UR4][R10.64+0x100] ;  /* 0x000100040a164981 */ /* 0x000ee2000c1e1900 */
[----:B--2---:R-:W-:-:S03]  /*0a90*/  @P6 LOP3.LUT R15, R15, R26, RZ, 0x3c, !PT ;  /* 0x0000001a0f0f6212 */ /* 0x004fc600078e3cff */
[----:B------:R-:W2:Y:S01]  /*0aa0*/  @P0 LDG.E R26, desc[UR4][R10.64+0x12c] ;  /* 0x00012c040a1a0981 */ /* 0x000ea2000c1e1900 */
[----:B----4-:R-:W-:-:S03]  /*0ab0*/  @P2 LOP3.LUT R2, R2, R23, RZ, 0x3c, !PT ;  /* 0x0000001702022212 */ /* 0x010fc600078e3cff */
[----:B------:R-:W4:Y:S01]  /*0ac0*/  @P4 LDG.E R23, desc[UR4][R10.64+0xfc] ;  /* 0x0000fc040a174981 */ /* 0x000f22000c1e1900 */
[----:B------:R-:W-:-:S03]  /*0ad0*/  @P2 LOP3.LUT R5, R5, R20, RZ, 0x3c, !PT ;  /* 0x0000001405052212 */ /* 0x000fc600078e3cff */
[----:B------:R-:W4:Y:S01]  /*0ae0*/  @P4 LDG.E R20, desc[UR4][R10.64+0xf8] ;  /* 0x0000f8040a144981 */ /* 0x000f22000c1e1900 */
[----:B------:R-:W-:Y:S02]  /*0af0*/  @P3 LOP3.LUT R2, R2, R27, RZ, 0x3c, !PT ;  /* 0x0000001b02023212 */ /* 0x000fe400078e3cff */
[----:B------:R-:W-:Y:S01]  /*0b00*/  @P3 LOP3.LUT R4, R4, R25, RZ, 0x3c, !PT ;  /* 0x0000001904043212 */ /* 0x000fe200078e3cff */
[----:B------:R-:W4:Y:S01]  /*0b10*/  @P5 LDG.E R27, desc[UR4][R10.64+0x110] ;  /* 0x000110040a1b5981 */ /* 0x000f22000c1e1900 */
[----:B------:R-:W-:-:S03]  /*0b20*/  @P3 LOP3.LUT R5, R5, R24, RZ, 0x3c, !PT ;  /* 0x0000001805053212 */ /* 0x000fc600078e3cff */
[----:B------:R-:W4:Y:S04]  /*0b30*/  @P5 LDG.E R25, desc[UR4][R10.64+0x108] ;  /* 0x000108040a195981 */ /* 0x000f28000c1e1900 */
        /* <DEDUP_REMOVED lines=19> */
[----:B------:R-:W-:-:S05]  /*0c70*/  VIADD R19, R19, 0x10 ;  /* 0x0000001013137836 */ /* 0x000fca0000000000 */
[----:B------:R-:W-:Y:S02]  /*0c80*/  ISETP.NE.AND P1, PT, R19, 0x20, PT ;  /* 0x000000201300780c */ /* 0x000fe40003f25270 */
[----:B------:R-:W-:Y:S02]  /*0c90*/  @P5 LOP3.LUT R3, R3, R18, RZ, 0x3c, !PT ;  /* 0x0000001203035212 */ /* 0x000fe400078e3cff */
[----:B------:R-:W-:Y:S02]  /*0ca0*/  @P6 LOP3.LUT R4, R4, R21, RZ, 0x3c, !PT ;  /* 0x0000001504046212 */ /* 0x000fe400078e3cff */
[----:B---3--:R-:W-:-:S04]  /*0cb0*/  @P6 LOP3.LUT R3, R3, R22, RZ, 0x3c, !PT ;  /* 0x0000001603036212 */ /* 0x008fc800078e3cff */
[----:B--2---:R-:W-:Y:S02]  /*0cc0*/  @P0 LOP3.LUT R3, R3, R26, RZ, 0x3c, !PT ;  /* 0x0000001a03030212 */ /* 0x004fe400078e3cff */
[----:B----4-:R-:W-:Y:S02]  /*0cd0*/  @P6 LOP3.LUT R2, R2, R23, RZ, 0x3c, !PT ;  /* 0x0000001702026212 */ /* 0x010fe400078e3cff */
[----:B------:R-:W-:Y:S02]  /*0ce0*/  @P6 LOP3.LUT R5, R5, R20, RZ, 0x3c, !PT ;  /* 0x0000001405056212 */ /* 0x000fe400078e3cff */
[----:B------:R-:W-:Y:S02]  /*0cf0*/  @P0 LOP3.LUT R2, R2, R27, RZ, 0x3c, !PT ;  /* 0x0000001b02020212 */ /* 0x000fe400078e3cff */
[----:B------:R-:W-:Y:S02]  /*0d00*/  @P0 LOP3.LUT R4, R4, R25, RZ, 0x3c, !PT ;  /* 0x0000001904040212 */ /* 0x000fe400078e3cff */
[----:B------:R-:W-:Y:S01]  /*0d10*/  @P0 LOP3.LUT R5, R5, R24, RZ, 0x3c, !PT ;  /* 0x0000001805050212 */ /* 0x000fe200078e3cff */
[----:B------:R-:W-:Y:S06]  /*0d20*/  @P1 BRA `(.L_x_14) ;  /* 0xfffffff400481947 */ /* 0x000fec000383ffff */
[----:B------:R-:W-:-:S05]  /*0d30*/  VIADD R17, R17, 0x1 ;  /* 0x0000000111117836 */ /* 0x000fca0000000000 */
[----:B------:R-:W-:-:S13]  /*0d40*/  ISETP.NE.AND P0, PT, R17, 0x5, PT ;  /* 0x000000051100780c */ /* 0x000fda0003f05270 */
[----:B------:R-:W-:Y:S05]  /*0d50*/  @P0 BRA `(.L_x_15) ;  /* 0xfffffff400300947 */ /* 0x000fea000383ffff */
[----:B------:R0:W-:Y:S01]  /*0d60*/  STG.E.64 desc[UR4][R6.64+0x8], R4 ;  /* 0x0000080406007986 */ /* 0x0001e2000c101b04 */
[----:B------:R-:W-:Y:S01]  /*0d70*/  VIADD R14, R14, 0x1 ;  /* 0x000000010e0e7836 */ /* 0x000fe20000000000 */
[----:B------:R-:W-:Y:S02]  /*0d80*/  LOP3.LUT R11, R13, 0x3, RZ, 0xc0, !PT ;  /* 0x000000030d0b7812 */ /* 0x000fe400078ec0ff */
[----:B------:R0:W-:Y:S02]  /*0d90*/  STG.E.64 desc[UR4][R6.64+0x10], R2 ;  /* 0x0000100206007986 */ /* 0x0001e4000c101b04 */
[----:B------:R-:W-:Y:S02]  /*0da0*/  ISETP.GE.U32.AND P0, PT, R14, R11, PT ;  /* 0x0000000b0e00720c */ /* 0x000fe40003f06070 */
[----:B------:R0:W-:Y:S11]  /*0db0*/  STG.E desc[UR4][R6.64+0x4], R15 ;  /* 0x0000040f06007986 */ /* 0x0001f6000c101904 */
[----:B------:R-:W-:Y:S05]  /*0dc0*/  @!P0 BRA `(.L_x_16) ;  /* 0xfffffff400048947 */ /* 0x000fea000383ffff */
.L_x_13:
[----:B------:R-:W-:Y:S05]  /*0dd0*/  BSYNC.RECONVERGENT B1 ;  /* 0x0000000000017941 */ /* 0x000fea0003800200 */
.L_x_12:
[C---:B------:R-:W-:Y:S01]  /*0de0*/  ISETP.GT.U32.AND P0, PT, R13.reuse, 0x3, PT ;  /* 0x000000030d00780c */ /* 0x040fe20003f04070 */
[----:B------:R-:W-:Y:S01]  /*0df0*/  VIADD R12, R12, 0x1 ;  /* 0x000000010c0c7836 */ /* 0x000fe20000000000 */
[--C-:B------:R-:W-:Y:S02]  /*0e00*/  SHF.R.U64 R13, R13, 0x2, R0.reuse ;  /* 0x000000020d0d7819 */ /* 0x100fe40000001200 */
[----:B------:R-:W-:Y:S02]  /*0e10*/  ISETP.GT.U32.AND.EX P0, PT, R0, RZ, PT, P0 ;  /* 0x000000ff0000720c */ /* 0x000fe40003f04100 */
[----:B------:R-:W-:-:S11]  /*0e20*/  SHF.R.U32.HI R0, RZ, 0x2, R0 ;  /* 0x00000002ff007819 */ /* 0x000fd60000011600 */
[----:B------:R-:W-:Y:S05]  /*0e30*/  @P0 BRA `(.L_x_17) ;  /* 0xfffffff000c80947 */ /* 0x000fea000383ffff */
.L_x_11:
[----:B------:R-:W-:Y:S05]  /*0e40*/  BSYNC.RECONVERGENT B0 ;  /* 0x0000000000007941 */ /* 0x000fea0003800200 */
.L_x_10:
[----:B------:R-:W-:Y:S04]  /*0e50*/  STG.E.64 desc[UR4][R6.64+0x18], RZ ;  /* 0x000018ff06007986 */ /* 0x000fe8000c101b04 */
[----:B------:R-:W-:Y:S04]  /*0e60*/  STG.E desc[UR4][R6.64+0x20], RZ ;  /* 0x000020ff06007986 */ /* 0x000fe8000c101904 */
[----:B------:R-:W-:Y:S01]  /*0e70*/  STG.E.64 desc[UR4][R6.64+0x28], RZ ;  /* 0x000028ff06007986 */ /* 0x000fe2000c101b04 */
[----:B------:R-:W-:Y:S05]  /*0e80*/  EXIT ;  /* 0x000000000000794d */ /* 0x000fea0003800000 */
.L_x_18:
        /* <DEDUP_REMOVED lines=15> */
.L_x_22:


//--------------------- .nv.global.init           --------------------------
	.section	.nv.global.init,"aw",@progbits
	.align	4
.nv.global.init:
	.type		mrg32k3aM1SubSeq,@object
	.size		mrg32k3aM1SubSeq,(mrg32k3aM2SubSeq - mrg32k3aM1SubSeq)
mrg32k3aM1SubSeq:
        /*0000*/ 	.byte	0x0b, 0xcc, 0xee, 0x04, 0x73, 0x29, 0x8b, 0x6f, 0xf6, 0x53, 0x03, 0xf6, 0x23, 0xf6, 0xea, 0xda
        /* <DEDUP_REMOVED lines=125> */
	.type		mrg32k3aM2SubSeq,@object
	.size		mrg32k3aM2SubSeq,(mrg32k3aM1 - mrg32k3aM2SubSeq)
mrg32k3aM2SubSeq:
        /* <DEDUP_REMOVED lines=126> */
	.type		mrg32k3aM1,@object
	.size		mrg32k3aM1,(mrg32k3aM1Seq - mrg32k3aM1)
mrg32k3aM1:
        /* <DEDUP_REMOVED lines=144> */
	.type		mrg32k3aM1Seq,@object
	.size		mrg32k3aM1Seq,(mrg32k3aM2 - mrg32k3aM1Seq)
mrg32k3aM1Seq:
        /* <DEDUP_REMOVED lines=144> */
	.type		mrg32k3aM2,@object
	.size		mrg32k3aM2,(mrg32k3aM2Seq - mrg32k3aM2)
mrg32k3aM2:
        /* <DEDUP_REMOVED lines=144> */
	.type		mrg32k3aM2Seq,@object
	.size		mrg32k3aM2Seq,(precalc_xorwow_matrix - mrg32k3aM2Seq)
mrg32k3aM2Seq:
        /* <DEDUP_REMOVED lines=144> */
	.type		precalc_xorwow_matrix,@object
	.size		precalc_xorwow_matrix,(precalc_xorwow_offset_matrix - precalc_xorwow_matrix)
precalc_xorwow_matrix:
        /* <DEDUP_REMOVED lines=6400> */
	.type		precalc_xorwow_offset_matrix,@object
	.size		precalc_xorwow_offset_matrix,(.L_1 - precalc_xorwow_offset_matrix)
precalc_xorwow_offset_matrix:
        /* <DEDUP_REMOVED lines=6400> */
.L_1:


//--------------------- .nv.shared._Z12reductionSumPiPf --------------------------
	.section	.nv.shared._Z12reductionSumPiPf,"aw",@nobits
	.sectionflags	@""
	.align	4
.nv.shared._Z12reductionSumPiPf:
	.zero		5120


//--------------------- .nv.shared.reserved.0     --------------------------
	.section	.nv.shared.reserved.0,"aw",@nobits
	.weak		__nv_reservedSMEM_offset_0_alias
	.size		__nv_reservedSMEM_offset_0_alias, 0, 64
	.other		__nv_reservedSMEM_offset_0_alias,@"STO_CUDA_RESERVED_SHARED STV_DEFAULT"
__nv_reservedSMEM_offset_0_alias:
	.zero		0
	.zero		64


//--------------------- .nv.shared._Z10sampleCUDAPiP17curandStateXORWOW --------------------------
	.section	.nv.shared._Z10sampleCUDAPiP17curandStateXORWOW,"aw",@nobits
	.sectionflags	@""
	.align	4
.nv.shared._Z10sampleCUDAPiP17curandStateXORWOW:
	.zero		5120


//--------------------- .nv.constant0._Z12reductionSumPiPf --------------------------
	.section	.nv.constant0._Z12reductionSumPiPf,"a",@progbits
	.sectionflags	@""
	.align	4
.nv.constant0._Z12reductionSumPiPf:
	.zero		912


//--------------------- .nv.constant0._Z10sampleCUDAPiP17curandStateXORWOW --------------------------
	.section	.nv.constant0._Z10sampleCUDAPiP17curandStateXORWOW,"a",@progbits
	.sectionflags	@""
	.align	4
.nv.constant0._Z10sampleCUDAPiP17curandStateXORWOW:
	.zero		912


//--------------------- .nv.constant0._Z12setup_kernelP17curandStateXORWOW --------------------------
	.section	.nv.constant0._Z12setup_kernelP17curandStateXORWOW,"a",@progbits
	.sectionflags	@""
	.align	4
.nv.constant0._Z12setup_kernelP17curandStateXORWOW:
	.zero		904


//--------------------- SYMBOLS --------------------------

	.type		.nv.reservedSmem.offset0,@object
	.size		.nv.reservedSmem.offset0,0x4
	.type		.nv.reservedSmem.cap,@object
	.size		.nv.reservedSmem.cap,0x4
